// auto-generated by cutlass_sweep.gemm — config: {"arch": "sm_90", "cluster_m": 1, "cluster_n": 8, "dtype": "fp16", "dtype_b": "fp16", "layout": "nt", "stages": 0, "tile_k": 128, "tile_m": 64, "tile_n": 256}
#include "cutlass/cutlass.h"
#include "cutlass/gemm/collective/collective_builder.hpp"
#include "cutlass/gemm/device/gemm_universal_adapter.h"
#include "cutlass/gemm/kernel/gemm_universal.hpp"
#include "cutlass/epilogue/collective/collective_builder.hpp"

using ElemA = cutlass::half_t;
using ElemB = cutlass::half_t;
using ElemCD = cutlass::half_t;
using Acc  = float;
using TileShape    = cute::Shape<cute::_64, cute::_256, cute::_128>;
using ClusterShape = cute::Shape<cute::_1, cute::_8, cute::_1>;

using CollectiveEpilogue = typename cutlass::epilogue::collective::CollectiveBuilder<
    cutlass::arch::Sm90, cutlass::arch::OpClassTensorOp,
    TileShape, ClusterShape,
    cutlass::epilogue::collective::EpilogueTileAuto,
    Acc, Acc,
    ElemCD, cutlass::layout::RowMajor, 128 / cutlass::sizeof_bits<ElemCD>::value,
    ElemCD, cutlass::layout::RowMajor, 128 / cutlass::sizeof_bits<ElemCD>::value,
    cutlass::epilogue::collective::EpilogueScheduleAuto
  >::CollectiveOp;

using CollectiveMainloop = typename cutlass::gemm::collective::CollectiveBuilder<
    cutlass::arch::Sm90, cutlass::arch::OpClassTensorOp,
    ElemA, cutlass::layout::RowMajor, 128 / cutlass::sizeof_bits<ElemA>::value,
    ElemB, cutlass::layout::ColumnMajor, 128 / cutlass::sizeof_bits<ElemB>::value,
    Acc,
    TileShape, ClusterShape,
    cutlass::gemm::collective::StageCountAutoCarveout<static_cast<int>(sizeof(typename CollectiveEpilogue::SharedStorage))>,
    cutlass::gemm::collective::KernelScheduleAuto
  >::CollectiveOp;

using GemmKernel = cutlass::gemm::kernel::GemmUniversal<
    cute::Shape<int,int,int,int>,
    CollectiveMainloop,
    CollectiveEpilogue
>;
using Gemm = cutlass::gemm::device::GemmUniversalAdapter<GemmKernel>;

// Force the device kernel symbol into the cubin without needing a host main.
auto* _anchor = &cutlass::device_kernel<GemmKernel>;


// ===== COMPILED SASS (sm_90a) =====

	.target	sm_90a

	.elftype	@"ET_EXEC"


//--------------------- .note.nv.tkinfo           --------------------------
	.section	.note.nv.tkinfo,"",@"SHT_NOTE"
	.sectionflags	@"SHF_NOTE_NV_TKINFO"
	.tkinfo
        /*0018*/ 	.word	0x00000002
        /*0030*/ 	.string	""
        /*0030*/ 	.string	"ptxas"
        /*0030*/ 	.string	"Cuda compilation tools, release 13.0, V13.0.88"
        /*0030*/ 	.string	"Build cuda_13.0.r13.0/compiler.36424714_0"
        /*0030*/ 	.string	"-arch sm_90a -m 64 "



//--------------------- .note.nv.cuinfo           --------------------------
	.section	.note.nv.cuinfo,"",@"SHT_NOTE"
	.sectionflags	@"SHF_NOTE_NV_CUINFO"
        /*0018*/ 	.short	0x0002
        /*001a*/ 	.short	0x005a
        /*001c*/ 	.short	0x0082
	.zero		2


//--------------------- .nv.info                  --------------------------
	.section	.nv.info,"",@"SHT_CUDA_INFO"
	.align	4


	//----- nvinfo : EIATTR_REGCOUNT
	.align		4
        /*0000*/ 	.byte	0x04, 0x2f
        /*0002*/ 	.short	(.L_15 - .L_14)
	.align		4
.L_14:
        /*0004*/ 	.word	index@(_ZN7cutlass13device_kernelINS_4gemm6kernel13GemmUniversalIN4cute5tupleIJiiiiEEENS1_10collective13CollectiveMmaINS1_34MainloopSm90TmaGmmaWarpSpecializedILi2ENS5_IJNS4_1CILi1EEENSA_ILi8EEESB_EEENS1_32KernelTmaWarpSpecializedPingpongEEENS5_IJNSA_ILi64EEENSA_ILi256EEENSA_ILi128EEEEEENS_6half_tENS5_IJlSB_lEEESK_SL_NS4_8TiledMMAINS4_8MMA_AtomIJNS4_4SM904GMMA26MMA_64x256x16_F32F16F16_SSILNSP_5MajorE0ELSR_0ELNSP_7ScaleInE1ELSS_1EEEEEENS4_6LayoutINS5_IJSB_SB_SB_EEENS5_IJNSA_ILi0EEESX_SX_EEEEENS5_IJNS4_10UnderscoreES10_S10_EEEEENS4_23SM90_TMA_LOAD_MULTICASTENS4_14ComposedLayoutINS4_7SwizzleILi3ELi4ELi3EEENS4_18smem_ptr_flag_bitsILi16EEENSV_INS5_IJSC_SG_EEENS5_IJSG_SB_EEEEEEEvNS4_8identityENS4_13SM90_TMA_LOADES1C_vS1D_EENS_8epilogue10collective6detail29Sm90TmaWarpSpecializedAdapterINS1H_15DefaultEpilogueISK_SL_SL_NS1G_6thread17LinearCombinationISK_Li1EffLNS1L_9ScaleType4KindE0ELNS_15FloatRoundStyleE2ESK_EENS1_15EpilogueDefaultEEEEEvvEEEEvNT_6ParamsE)
        /*0008*/ 	.word	0x000000a8


	//----- nvinfo : EIATTR_FRAME_SIZE
	.align		4
.L_15:
        /*000c*/ 	.byte	0x04, 0x11
        /*000e*/ 	.short	(.L_17 - .L_16)
	.align		4
.L_16:
        /*0010*/ 	.word	index@(_ZN7cutlass13device_kernelINS_4gemm6kernel13GemmUniversalIN4cute5tupleIJiiiiEEENS1_10collective13CollectiveMmaINS1_34MainloopSm90TmaGmmaWarpSpecializedILi2ENS5_IJNS4_1CILi1EEENSA_ILi8EEESB_EEENS1_32KernelTmaWarpSpecializedPingpongEEENS5_IJNSA_ILi64EEENSA_ILi256EEENSA_ILi128EEEEEENS_6half_tENS5_IJlSB_lEEESK_SL_NS4_8TiledMMAINS4_8MMA_AtomIJNS4_4SM904GMMA26MMA_64x256x16_F32F16F16_SSILNSP_5MajorE0ELSR_0ELNSP_7ScaleInE1ELSS_1EEEEEENS4_6LayoutINS5_IJSB_SB_SB_EEENS5_IJNSA_ILi0EEESX_SX_EEEEENS5_IJNS4_10UnderscoreES10_S10_EEEEENS4_23SM90_TMA_LOAD_MULTICASTENS4_14ComposedLayoutINS4_7SwizzleILi3ELi4ELi3EEENS4_18smem_ptr_flag_bitsILi16EEENSV_INS5_IJSC_SG_EEENS5_IJSG_SB_EEEEEEEvNS4_8identityENS4_13SM90_TMA_LOADES1C_vS1D_EENS_8epilogue10collective6detail29Sm90TmaWarpSpecializedAdapterINS1H_15DefaultEpilogueISK_SL_SL_NS1G_6thread17LinearCombinationISK_Li1EffLNS1L_9ScaleType4KindE0ELNS_15FloatRoundStyleE2ESK_EENS1_15EpilogueDefaultEEEEEvvEEEEvNT_6ParamsE)
        /*0014*/ 	.word	0x00000000


	//----- nvinfo : EIATTR_MIN_STACK_SIZE
	.align		4
.L_17:
        /*0018*/ 	.byte	0x04, 0x12
        /*001a*/ 	.short	(.L_19 - .L_18)
	.align		4
.L_18:
        /*001c*/ 	.word	index@(_ZN7cutlass13device_kernelINS_4gemm6kernel13GemmUniversalIN4cute5tupleIJiiiiEEENS1_10collective13CollectiveMmaINS1_34MainloopSm90TmaGmmaWarpSpecializedILi2ENS5_IJNS4_1CILi1EEENSA_ILi8EEESB_EEENS1_32KernelTmaWarpSpecializedPingpongEEENS5_IJNSA_ILi64EEENSA_ILi256EEENSA_ILi128EEEEEENS_6half_tENS5_IJlSB_lEEESK_SL_NS4_8TiledMMAINS4_8MMA_AtomIJNS4_4SM904GMMA26MMA_64x256x16_F32F16F16_SSILNSP_5MajorE0ELSR_0ELNSP_7ScaleInE1ELSS_1EEEEEENS4_6LayoutINS5_IJSB_SB_SB_EEENS5_IJNSA_ILi0EEESX_SX_EEEEENS5_IJNS4_10UnderscoreES10_S10_EEEEENS4_23SM90_TMA_LOAD_MULTICASTENS4_14ComposedLayoutINS4_7SwizzleILi3ELi4ELi3EEENS4_18smem_ptr_flag_bitsILi16EEENSV_INS5_IJSC_SG_EEENS5_IJSG_SB_EEEEEEEvNS4_8identityENS4_13SM90_TMA_LOADES1C_vS1D_EENS_8epilogue10collective6detail29Sm90TmaWarpSpecializedAdapterINS1H_15DefaultEpilogueISK_SL_SL_NS1G_6thread17LinearCombinationISK_Li1EffLNS1L_9ScaleType4KindE0ELNS_15FloatRoundStyleE2ESK_EENS1_15EpilogueDefaultEEEEEvvEEEEvNT_6ParamsE)
        /*0020*/ 	.word	0x00000000
.L_19:


//--------------------- .nv.compat                --------------------------
	.section	.nv.compat,"",@"SHT_CUDA_COMPAT_INFO"
	.align	4
        /*0000*/ 	.byte	0x02, 0x09, 0x01, 0x00, 0x02, 0x02, 0x04, 0x00, 0x02, 0x05, 0x05, 0x00, 0x03, 0x07, 0x01, 0x01
        /*0010*/ 	.byte	0x02, 0x03, 0x01, 0x00, 0x02, 0x06, 0x01, 0x00, 0x04, 0x0b, 0x08, 0x00, 0x00, 0x00, 0x00, 0x00
        /*0020*/ 	.byte	0x00, 0x00, 0x00, 0x00


//--------------------- .nv.info._ZN7cutlass13device_kernelINS_4gemm6kernel13GemmUniversalIN4cute5tupleIJiiiiEEENS1_10collective13CollectiveMmaINS1_34MainloopSm90TmaGmmaWarpSpecializedILi2ENS5_IJNS4_1CILi1EEENSA_ILi8EEESB_EEENS1_32KernelTmaWarpSpecializedPingpongEEENS5_IJNSA_ILi64EEENSA_ILi256EEENSA_ILi128EEEEEENS_6half_tENS5_IJlSB_lEEESK_SL_NS4_8TiledMMAINS4_8MMA_AtomIJNS4_4SM904GMMA26MMA_64x256x16_F32F16F16_SSILNSP_5MajorE0ELSR_0ELNSP_7ScaleInE1ELSS_1EEEEEENS4_6LayoutINS5_IJSB_SB_SB_EEENS5_IJNSA_ILi0EEESX_SX_EEEEENS5_IJNS4_10UnderscoreES10_S10_EEEEENS4_23SM90_TMA_LOAD_MULTICASTENS4_14ComposedLayoutINS4_7SwizzleILi3ELi4ELi3EEENS4_18smem_ptr_flag_bitsILi16EEENSV_INS5_IJSC_SG_EEENS5_IJSG_SB_EEEEEEEvNS4_8identityENS4_13SM90_TMA_LOADES1C_vS1D_EENS_8epilogue10collective6detail29Sm90TmaWarpSpecializedAdapterINS1H_15DefaultEpilogueISK_SL_SL_NS1G_6thread17LinearCombinationISK_Li1EffLNS1L_9ScaleType4KindE0ELNS_15FloatRoundStyleE2ESK_EENS1_15EpilogueDefaultEEEEEvvEEEEvNT_6ParamsE --------------------------
	.section	.nv.info._ZN7cutlass13device_kernelINS_4gemm6kernel13GemmUniversalIN4cute5tupleIJiiiiEEENS1_10collective13CollectiveMmaINS1_34MainloopSm90TmaGmmaWarpSpecializedILi2ENS5_IJNS4_1CILi1EEENSA_ILi8EEESB_EEENS1_32KernelTmaWarpSpecializedPingpongEEENS5_IJNSA_ILi64EEENSA_ILi256EEENSA_ILi128EEEEEENS_6half_tENS5_IJlSB_lEEESK_SL_NS4_8TiledMMAINS4_8MMA_AtomIJNS4_4SM904GMMA26MMA_64x256x16_F32F16F16_SSILNSP_5MajorE0ELSR_0ELNSP_7ScaleInE1ELSS_1EEEEEENS4_6LayoutINS5_IJSB_SB_SB_EEENS5_IJNSA_ILi0EEESX_SX_EEEEENS5_IJNS4_10UnderscoreES10_S10_EEEEENS4_23SM90_TMA_LOAD_MULTICASTENS4_14ComposedLayoutINS4_7SwizzleILi3ELi4ELi3EEENS4_18smem_ptr_flag_bitsILi16EEENSV_INS5_IJSC_SG_EEENS5_IJSG_SB_EEEEEEEvNS4_8identityENS4_13SM90_TMA_LOADES1C_vS1D_EENS_8epilogue10collective6detail29Sm90TmaWarpSpecializedAdapterINS1H_15DefaultEpilogueISK_SL_SL_NS1G_6thread17LinearCombinationISK_Li1EffLNS1L_9ScaleType4KindE0ELNS_15FloatRoundStyleE2ESK_EENS1_15EpilogueDefaultEEEEEvvEEEEvNT_6ParamsE,"",@"SHT_CUDA_INFO"
	.sectionflags	@""
	.align	4


	//----- nvinfo : EIATTR_CUDA_API_VERSION
	.align		4
        /*0000*/ 	.byte	0x04, 0x37
        /*0002*/ 	.short	(.L_21 - .L_20)
.L_20:
        /*0004*/ 	.word	0x00000082


	//----- nvinfo : EIATTR_KPARAM_INFO
	.align		4
.L_21:
        /*0008*/ 	.byte	0x04, 0x17
        /*000a*/ 	.short	(.L_23 - .L_22)
.L_22:
        /*000c*/ 	.word	0x00000000
        /*0010*/ 	.short	0x0000
        /*0012*/ 	.short	0x0070
        /*0014*/ 	.byte	0x00, 0xf0, 0x01, 0x10


	//----- nvinfo : EIATTR_SPARSE_MMA_MASK
	.align		4
.L_23:
        /*0018*/ 	.byte	0x03, 0x50
        /*001a*/ 	.short	0x0000


	//----- nvinfo : EIATTR_MAXREG_COUNT
	.align		4
        /*001c*/ 	.byte	0x03, 0x1b
        /*001e*/ 	.short	0x00a8


	//----- nvinfo : EIATTR_NUM_BARRIERS
	.align		4
        /*0020*/ 	.byte	0x02, 0x4c
        /*0022*/ 	.byte	0x01
	.zero		1


	//----- nvinfo : EIATTR_EXTERNS
	.align		4
        /*0024*/ 	.byte	0x04, 0x0f
        /*0026*/ 	.short	(.L_25 - .L_24)


	//   ....[0]....
	.align		4
.L_24:
        /*0028*/ 	.word	index@(__assertfail)


	//----- nvinfo : EIATTR_MERCURY_ISA_VERSION
	.align		4
.L_25:
        /*002c*/ 	.byte	0x03, 0x5f
        /*002e*/ 	.short	0x0101


	//----- nvinfo : EIATTR_INT_WARP_WIDE_INSTR_OFFSETS
	.align		4
        /*0030*/ 	.byte	0x04, 0x31
        /*0032*/ 	.short	(.L_27 - .L_26)


	//   ....[0]....
.L_26:
        /*0034*/ 	.word	0x00000550


	//   ....[1]....
        /*0038*/ 	.word	0x00000590


	//   ....[2]....
        /*003c*/ 	.word	0x00000620


	//   ....[3]....
        /*0040*/ 	.word	0x00000650


	//   ....[4]....
        /*0044*/ 	.word	0x00000690


	//   ....[5]....
        /*0048*/ 	.word	0x000006a0


	//   ....[6]....
        /*004c*/ 	.word	0x00000760


	//   ....[7]....
        /*0050*/ 	.word	0x000007c0


	//   ....[8]....
        /*0054*/ 	.word	0x00002500


	//----- nvinfo : EIATTR_COOP_GROUP_MASK_REGIDS
	.align		4
.L_27:
        /*0058*/ 	.byte	0x04, 0x29
        /*005a*/ 	.short	(.L_29 - .L_28)


	//   ....[0]....
.L_28:
        /*005c*/ 	.word	0xffffffff


	//   ....[1]....
        /*0060*/ 	.word	0xffffffff


	//   ....[2]....
        /*0064*/ 	.word	0xffffffff


	//   ....[3]....
        /*0068*/ 	.word	0xffffffff


	//   ....[4]....
        /*006c*/ 	.word	0xffffffff


	//   ....[5]....
        /*0070*/ 	.word	0xffffffff


	//   ....[6]....
        /*0074*/ 	.word	0xffffffff


	//----- nvinfo : EIATTR_COOP_GROUP_INSTR_OFFSETS
	.align		4
.L_29:
        /*0078*/ 	.byte	0x04, 0x28
        /*007a*/ 	.short	(.L_31 - .L_30)


	//   ....[0]....
.L_30:
        /*007c*/ 	.word	0x00000060


	//   ....[1]....
        /*0080*/ 	.word	0x00000080


	//   ....[2]....
        /*0084*/ 	.word	0x00000180


	//   ....[3]....
        /*0088*/ 	.word	0x00000370


	//   ....[4]....
        /*008c*/ 	.word	0x000003b0


	//   ....[5]....
        /*0090*/ 	.word	0x000004a0


	//   ....[6]....
        /*0094*/ 	.word	0x000008d0


	//----- nvinfo : EIATTR_REG_RECONFIG
	.align		4
.L_31:
        /*0098*/ 	.byte	0x01, 0x54
	.zero		2


	//----- nvinfo : EIATTR_SYSCALL_OFFSETS
	.align		4
        /*009c*/ 	.byte	0x04, 0x46
        /*009e*/ 	.short	(.L_33 - .L_32)


	//   ....[0]....
.L_32:
        /*00a0*/ 	.word	0x00001820


	//----- nvinfo : EIATTR_MBARRIER_INSTR_OFFSETS
	.align		4
.L_33:
        /*00a4*/ 	.byte	0x04, 0x39
        /*00a6*/ 	.short	(.L_35 - .L_34)


	//   ....[0]....
.L_34:
        /*00a8*/ 	.word	0x00000320
        /*00ac*/ 	.word	0x000000ff
        /*00b0*/ 	.word	0x00000000
        /*00b4*/ 	.short	0x0100
        /*00b6*/ 	.byte	0x07
	.zero		1


	//   ....[1]....
        /*00b8*/ 	.word	0x00000330
        /*00bc*/ 	.word	0x000000ff
        /*00c0*/ 	.word	0x00000010
        /*00c4*/ 	.short	0x0100
        /*00c6*/ 	.byte	0x07
	.zero		1


	//   ....[2]....
        /*00c8*/ 	.word	0x00000340
        /*00cc*/ 	.word	0x000000ff
        /*00d0*/ 	.word	0x00000008
        /*00d4*/ 	.short	0x0100
        /*00d6*/ 	.byte	0x07
	.zero		1


	//   ....[3]....
        /*00d8*/ 	.word	0x00000350
        /*00dc*/ 	.word	0x000000ff
        /*00e0*/ 	.word	0x00000018
        /*00e4*/ 	.short	0x0100
        /*00e6*/ 	.byte	0x07
	.zero		1


	//   ....[4]....
        /*00e8*/ 	.word	0x000007a0
        /*00ec*/ 	.word	0x000000ff
        /*00f0*/ 	.word	0x00000050
        /*00f4*/ 	.short	0x0100
        /*00f6*/ 	.byte	0x0d
	.zero		1


	//   ....[5]....
        /*00f8*/ 	.word	0x000007e0
        /*00fc*/ 	.word	0x000000ff
        /*0100*/ 	.word	0x00000058
        /*0104*/ 	.short	0x0100
        /*0106*/ 	.byte	0x0d
	.zero		1


	//   ....[6]....
        /*0108*/ 	.word	0x00000810
        /*010c*/ 	.word	0x000000ff
        /*0110*/ 	.word	0x00000030
        /*0114*/ 	.short	0x0100
        /*0116*/ 	.byte	0x10
	.zero		1


	//   ....[7]....
        /*0118*/ 	.word	0x00000860
        /*011c*/ 	.word	0x000000ff
        /*0120*/ 	.word	0x00000038
        /*0124*/ 	.short	0x0100
        /*0126*/ 	.byte	0x10
	.zero		1


	//   ....[8]....
        /*0128*/ 	.word	0x00000870
        /*012c*/ 	.word	0x000000ff
        /*0130*/ 	.word	0x00000040
        /*0134*/ 	.short	0x0100
        /*0136*/ 	.byte	0x10
	.zero		1


	//   ....[9]....
        /*0138*/ 	.word	0x00000880
        /*013c*/ 	.word	0x000000ff
        /*0140*/ 	.word	0x00000048
        /*0144*/ 	.short	0x0100
        /*0146*/ 	.byte	0x10
	.zero		1


	//   ....[10]....
        /*0148*/ 	.word	0x00001700
        /*014c*/ 	.word	0x0000009c
        /*0150*/ 	.word	0x00000000
        /*0154*/ 	.short	0x010a
        /*0156*/ 	.byte	0x2d
	.zero		1


	//   ....[11]....
        /*0158*/ 	.word	0x000018b0
        /*015c*/ 	.word	0x00000003
        /*0160*/ 	.word	0x00000000
        /*0164*/ 	.short	0x010a
        /*0166*/ 	.byte	0x3f
	.zero		1


	//   ....[12]....
        /*0168*/ 	.word	0x00001910
        /*016c*/ 	.word	0x00000003
        /*0170*/ 	.word	0x00000000
        /*0174*/ 	.short	0x010a
        /*0176*/ 	.byte	0x3f
	.zero		1


	//   ....[13]....
        /*0178*/ 	.word	0x00001ea0
        /*017c*/ 	.word	0x000000ff
        /*0180*/ 	.word	0x00000000
        /*0184*/ 	.short	0x010a
        /*0186*/ 	.byte	0x07
	.zero		1


	//   ....[14]....
        /*0188*/ 	.word	0x00001ee0
        /*018c*/ 	.word	0x000000ff
        /*0190*/ 	.word	0x00000000
        /*0194*/ 	.short	0x010a
        /*0196*/ 	.byte	0x07
	.zero		1


	//   ....[15]....
        /*0198*/ 	.word	0x00002380
        /*019c*/ 	.word	0x00000005
        /*01a0*/ 	.word	0x00000000
        /*01a4*/ 	.short	0x0101
        /*01a6*/ 	.byte	0x3f
	.zero		1


	//   ....[16]....
        /*01a8*/ 	.word	0x00002480
        /*01ac*/ 	.word	0x0000009d
        /*01b0*/ 	.word	0x00000000
        /*01b4*/ 	.short	0x0101
        /*01b6*/ 	.byte	0x2e
	.zero		1


	//   ....[17]....
        /*01b8*/ 	.word	0x00002580
        /*01bc*/ 	.word	0x00000003
        /*01c0*/ 	.word	0x00000000
        /*01c4*/ 	.short	0x0101
        /*01c6*/ 	.byte	0x3f
	.zero		1


	//   ....[18]....
        /*01c8*/ 	.word	0x00002640
        /*01cc*/ 	.word	0x0000009c
        /*01d0*/ 	.word	0x00000010
        /*01d4*/ 	.short	0x010a
        /*01d6*/ 	.byte	0x2d
	.zero		1


	//   ....[19]....
        /*01d8*/ 	.word	0x0000a400
        /*01dc*/ 	.word	0x0000009f
        /*01e0*/ 	.word	0x00000000
        /*01e4*/ 	.short	0x0101
        /*01e6*/ 	.byte	0x2e
	.zero		1


	//   ....[20]....
        /*01e8*/ 	.word	0x0000ae20
        /*01ec*/ 	.word	0x0000000c
        /*01f0*/ 	.word	0x00000010
        /*01f4*/ 	.short	0x010a
        /*01f6*/ 	.byte	0x3f
	.zero		1


	//   ....[21]....
        /*01f8*/ 	.word	0x0000b320
        /*01fc*/ 	.word	0x00000004
        /*0200*/ 	.word	0x00000058
        /*0204*/ 	.short	0x0101
        /*0206*/ 	.byte	0x3f
	.zero		1


	//   ....[22]....
        /*0208*/ 	.word	0x0000ba30
        /*020c*/ 	.word	0x00000007
        /*0210*/ 	.word	0x00000000
        /*0214*/ 	.short	0x010a
        /*0216*/ 	.byte	0x3f
	.zero		1


	//   ....[23]....
        /*0218*/ 	.word	0x0000bab0
        /*021c*/ 	.word	0x00000003
        /*0220*/ 	.word	0x00000000
        /*0224*/ 	.short	0x010a
        /*0226*/ 	.byte	0x3f
	.zero		1


	//   ....[24]....
        /*0228*/ 	.word	0x0000bb10
        /*022c*/ 	.word	0x0000009e
        /*0230*/ 	.word	0x00000000
        /*0234*/ 	.short	0x010a
        /*0236*/ 	.byte	0x3f
	.zero		1


	//   ....[25]....
        /*0238*/ 	.word	0x0000bb60
        /*023c*/ 	.word	0x00000003
        /*0240*/ 	.word	0x00000000
        /*0244*/ 	.short	0x010a
        /*0246*/ 	.byte	0x3f
	.zero		1


	//   ....[26]....
        /*0248*/ 	.word	0x0000bbc0
        /*024c*/ 	.word	0x00000005
        /*0250*/ 	.word	0x00000000
        /*0254*/ 	.short	0x010a
        /*0256*/ 	.byte	0x3f
	.zero		1


	//   ....[27]....
        /*0258*/ 	.word	0x0000bc10
        /*025c*/ 	.word	0x0000009e
        /*0260*/ 	.word	0x00000010
        /*0264*/ 	.short	0x010a
        /*0266*/ 	.byte	0x3f
	.zero		1


	//   ....[28]....
        /*0268*/ 	.word	0x0000bce0
        /*026c*/ 	.word	0x0000000c
        /*0270*/ 	.word	0x00000010
        /*0274*/ 	.short	0x010a
        /*0276*/ 	.byte	0x3f
	.zero		1


	//   ....[29]....
        /*0278*/ 	.word	0x0000bdb0
        /*027c*/ 	.word	0x00000007
        /*0280*/ 	.word	0x00000000
        /*0284*/ 	.short	0x010a
        /*0286*/ 	.byte	0x3f
	.zero		1


	//----- nvinfo : EIATTR_NUM_MBARRIERS
	.align		4
.L_35:
        /*0288*/ 	.byte	0x03, 0x38
        /*028a*/ 	.short	0x000a


	//----- nvinfo : EIATTR_EXIT_INSTR_OFFSETS
	.align		4
        /*028c*/ 	.byte	0x04, 0x1c
        /*028e*/ 	.short	(.L_37 - .L_36)


	//   ....[0]....
.L_36:
        /*0290*/ 	.word	0x000013e0


	//   ....[1]....
        /*0294*/ 	.word	0x00001440


	//   ....[2]....
        /*0298*/ 	.word	0x0000ab10


	//   ....[3]....
        /*029c*/ 	.word	0x0000ab40


	//   ....[4]....
        /*02a0*/ 	.word	0x0000bb00


	//----- nvinfo : EIATTR_MAX_THREADS
	.align		4
.L_37:
        /*02a4*/ 	.byte	0x04, 0x05
        /*02a6*/ 	.short	(.L_39 - .L_38)
.L_38:
        /*02a8*/ 	.word	0x00000180
        /*02ac*/ 	.word	0x00000001
        /*02b0*/ 	.word	0x00000001


	//----- nvinfo : EIATTR_CRS_STACK_SIZE
	.align		4
.L_39:
        /*02b4*/ 	.byte	0x04, 0x1e
        /*02b6*/ 	.short	(.L_41 - .L_40)
.L_40:
        /*02b8*/ 	.word	0x00000000


	//----- nvinfo : EIATTR_CBANK_PARAM_SIZE
	.align		4
.L_41:
        /*02bc*/ 	.byte	0x03, 0x19
        /*02be*/ 	.short	0x0470


	//----- nvinfo : EIATTR_PARAM_CBANK
	.align		4
        /*02c0*/ 	.byte	0x04, 0x0a
        /*02c2*/ 	.short	(.L_43 - .L_42)
	.align		4
.L_42:
        /*02c4*/ 	.word	index@(.nv.constant0._ZN7cutlass13device_kernelINS_4gemm6kernel13GemmUniversalIN4cute5tupleIJiiiiEEENS1_10collective13CollectiveMmaINS1_34MainloopSm90TmaGmmaWarpSpecializedILi2ENS5_IJNS4_1CILi1EEENSA_ILi8EEESB_EEENS1_32KernelTmaWarpSpecializedPingpongEEENS5_IJNSA_ILi64EEENSA_ILi256EEENSA_ILi128EEEEEENS_6half_tENS5_IJlSB_lEEESK_SL_NS4_8TiledMMAINS4_8MMA_AtomIJNS4_4SM904GMMA26MMA_64x256x16_F32F16F16_SSILNSP_5MajorE0ELSR_0ELNSP_7ScaleInE1ELSS_1EEEEEENS4_6LayoutINS5_IJSB_SB_SB_EEENS5_IJNSA_ILi0EEESX_SX_EEEEENS5_IJNS4_10UnderscoreES10_S10_EEEEENS4_23SM90_TMA_LOAD_MULTICASTENS4_14ComposedLayoutINS4_7SwizzleILi3ELi4ELi3EEENS4_18smem_ptr_flag_bitsILi16EEENSV_INS5_IJSC_SG_EEENS5_IJSG_SB_EEEEEEEvNS4_8identityENS4_13SM90_TMA_LOADES1C_vS1D_EENS_8epilogue10collective6detail29Sm90TmaWarpSpecializedAdapterINS1H_15DefaultEpilogueISK_SL_SL_NS1G_6thread17LinearCombinationISK_Li1EffLNS1L_9ScaleType4KindE0ELNS_15FloatRoundStyleE2ESK_EENS1_15EpilogueDefaultEEEEEvvEEEEvNT_6ParamsE)
        /*02c8*/ 	.short	0x0210
        /*02ca*/ 	.short	0x0470


	//----- nvinfo : EIATTR_SW_WAR
	.align		4
.L_43:
        /*02cc*/ 	.byte	0x04, 0x36
        /*02ce*/ 	.short	(.L_45 - .L_44)
.L_44:
        /*02d0*/ 	.word	0x00000008
.L_45:


//--------------------- .nv.callgraph             --------------------------
	.section	.nv.callgraph,"",@"SHT_CUDA_CALLGRAPH"
	.align	4
	.sectionentsize	8
	.align		4
        /*0000*/ 	.word	0x00000000
	.align		4
        /*0004*/ 	.word	0xffffffff
	.align		4
        /*0008*/ 	.word	index@(_ZN7cutlass13device_kernelINS_4gemm6kernel13GemmUniversalIN4cute5tupleIJiiiiEEENS1_10collective13CollectiveMmaINS1_34MainloopSm90TmaGmmaWarpSpecializedILi2ENS5_IJNS4_1CILi1EEENSA_ILi8EEESB_EEENS1_32KernelTmaWarpSpecializedPingpongEEENS5_IJNSA_ILi64EEENSA_ILi256EEENSA_ILi128EEEEEENS_6half_tENS5_IJlSB_lEEESK_SL_NS4_8TiledMMAINS4_8MMA_AtomIJNS4_4SM904GMMA26MMA_64x256x16_F32F16F16_SSILNSP_5MajorE0ELSR_0ELNSP_7ScaleInE1ELSS_1EEEEEENS4_6LayoutINS5_IJSB_SB_SB_EEENS5_IJNSA_ILi0EEESX_SX_EEEEENS5_IJNS4_10UnderscoreES10_S10_EEEEENS4_23SM90_TMA_LOAD_MULTICASTENS4_14ComposedLayoutINS4_7SwizzleILi3ELi4ELi3EEENS4_18smem_ptr_flag_bitsILi16EEENSV_INS5_IJSC_SG_EEENS5_IJSG_SB_EEEEEEEvNS4_8identityENS4_13SM90_TMA_LOADES1C_vS1D_EENS_8epilogue10collective6detail29Sm90TmaWarpSpecializedAdapterINS1H_15DefaultEpilogueISK_SL_SL_NS1G_6thread17LinearCombinationISK_Li1EffLNS1L_9ScaleType4KindE0ELNS_15FloatRoundStyleE2ESK_EENS1_15EpilogueDefaultEEEEEvvEEEEvNT_6ParamsE)
	.align		4
        /*000c*/ 	.word	index@(__assertfail)
	.align		4
        /*0010*/ 	.word	0x00000000
	.align		4
        /*0014*/ 	.word	0xfffffffe
	.align		4
        /*0018*/ 	.word	0x00000000
	.align		4
        /*001c*/ 	.word	0xfffffffd
	.align		4
        /*0020*/ 	.word	0x00000000
	.align		4
        /*0024*/ 	.word	0xfffffffc


//--------------------- .nv.constant4             --------------------------
	.section	.nv.constant4,"a",@progbits
	.align	8
	.align		8
.nv.constant4:
        /*0000*/ 	.dword	__assertfail
	.align		8
        /*0008*/ 	.dword	__unnamed_1
	.align		8
        /*0010*/ 	.dword	_ZN40_INTERNAL_925e131e_4_k_cu_46b5d91e_258574cuda3std3__45__cpo5beginE
	.align		8
        /*0018*/ 	.dword	_ZN40_INTERNAL_925e131e_4_k_cu_46b5d91e_258574cuda3std3__45__cpo3endE
	.align		8
        /*0020*/ 	.dword	_ZN40_INTERNAL_925e131e_4_k_cu_46b5d91e_258574cuda3std3__45__cpo6cbeginE
	.align		8
        /*0028*/ 	.dword	_ZN40_INTERNAL_925e131e_4_k_cu_46b5d91e_258574cuda3std3__45__cpo4cendE
	.align		8
        /*0030*/ 	.dword	_ZN40_INTERNAL_925e131e_4_k_cu_46b5d91e_258574cuda3std3__442_GLOBAL__N__925e131e_4_k_cu_46b5d91e_258576ignoreE
	.align		8
        /*0038*/ 	.dword	_ZN40_INTERNAL_925e131e_4_k_cu_46b5d91e_258574cuda3std3__419piecewise_constructE
	.align		8
        /*0040*/ 	.dword	_ZN40_INTERNAL_925e131e_4_k_cu_46b5d91e_258574cuda3std3__48in_placeE
	.align		8
        /*0048*/ 	.dword	_ZN40_INTERNAL_925e131e_4_k_cu_46b5d91e_258574cuda3std6ranges3__45__cpo4swapE
	.align		8
        /*0050*/ 	.dword	_ZN40_INTERNAL_925e131e_4_k_cu_46b5d91e_258574cuda3std6ranges3__45__cpo9iter_moveE
	.align		8
        /*0058*/ 	.dword	_ZN40_INTERNAL_925e131e_4_k_cu_46b5d91e_258574cute7productE
	.align		8
        /*0060*/ 	.dword	_ZN40_INTERNAL_925e131e_4_k_cu_46b5d91e_258574cute1_E
	.align		8
        /*0068*/ 	.dword	$str$22
	.align		8
        /*0070*/ 	.dword	$str$23


//--------------------- .text._ZN7cutlass13device_kernelINS_4gemm6kernel13GemmUniversalIN4cute5tupleIJiiiiEEENS1_10collective13CollectiveMmaINS1_34MainloopSm90TmaGmmaWarpSpecializedILi2ENS5_IJNS4_1CILi1EEENSA_ILi8EEESB_EEENS1_32KernelTmaWarpSpecializedPingpongEEENS5_IJNSA_ILi64EEENSA_ILi256EEENSA_ILi128EEEEEENS_6half_tENS5_IJlSB_lEEESK_SL_NS4_8TiledMMAINS4_8MMA_AtomIJNS4_4SM904GMMA26MMA_64x256x16_F32F16F16_SSILNSP_5MajorE0ELSR_0ELNSP_7ScaleInE1ELSS_1EEEEEENS4_6LayoutINS5_IJSB_SB_SB_EEENS5_IJNSA_ILi0EEESX_SX_EEEEENS5_IJNS4_10UnderscoreES10_S10_EEEEENS4_23SM90_TMA_LOAD_MULTICASTENS4_14ComposedLayoutINS4_7SwizzleILi3ELi4ELi3EEENS4_18smem_ptr_flag_bitsILi16EEENSV_INS5_IJSC_SG_EEENS5_IJSG_SB_EEEEEEEvNS4_8identityENS4_13SM90_TMA_LOADES1C_vS1D_EENS_8epilogue10collective6detail29Sm90TmaWarpSpecializedAdapterINS1H_15DefaultEpilogueISK_SL_SL_NS1G_6thread17LinearCombinationISK_Li1EffLNS1L_9ScaleType4KindE0ELNS_15FloatRoundStyleE2ESK_EENS1_15EpilogueDefaultEEEEEvvEEEEvNT_6ParamsE --------------------------
	.section	.text._ZN7cutlass13device_kernelINS_4gemm6kernel13GemmUniversalIN4cute5tupleIJiiiiEEENS1_10collective13CollectiveMmaINS1_34MainloopSm90TmaGmmaWarpSpecializedILi2ENS5_IJNS4_1CILi1EEENSA_ILi8EEESB_EEENS1_32KernelTmaWarpSpecializedPingpongEEENS5_IJNSA_ILi64EEENSA_ILi256EEENSA_ILi128EEEEEENS_6half_tENS5_IJlSB_lEEESK_SL_NS4_8TiledMMAINS4_8MMA_AtomIJNS4_4SM904GMMA26MMA_64x256x16_F32F16F16_SSILNSP_5MajorE0ELSR_0ELNSP_7ScaleInE1ELSS_1EEEEEENS4_6LayoutINS5_IJSB_SB_SB_EEENS5_IJNSA_ILi0EEESX_SX_EEEEENS5_IJNS4_10UnderscoreES10_S10_EEEEENS4_23SM90_TMA_LOAD_MULTICASTENS4_14ComposedLayoutINS4_7SwizzleILi3ELi4ELi3EEENS4_18smem_ptr_flag_bitsILi16EEENSV_INS5_IJSC_SG_EEENS5_IJSG_SB_EEEEEEEvNS4_8identityENS4_13SM90_TMA_LOADES1C_vS1D_EENS_8epilogue10collective6detail29Sm90TmaWarpSpecializedAdapterINS1H_15DefaultEpilogueISK_SL_SL_NS1G_6thread17LinearCombinationISK_Li1EffLNS1L_9ScaleType4KindE0ELNS_15FloatRoundStyleE2ESK_EENS1_15EpilogueDefaultEEEEEvvEEEEvNT_6ParamsE,"ax",@progbits
	.align	128
.text._ZN7cutlass13device_kernelINS_4gemm6kernel13GemmUniversalIN4cute5tupleIJiiiiEEENS1_10collective13CollectiveMmaINS1_34MainloopSm90TmaGmmaWarpSpecializedILi2ENS5_IJNS4_1CILi1EEENSA_ILi8EEESB_EEENS1_32KernelTmaWarpSpecializedPingpongEEENS5_IJNSA_ILi64EEENSA_ILi256EEENSA_ILi128EEEEEENS_6half_tENS5_IJlSB_lEEESK_SL_NS4_8TiledMMAINS4_8MMA_AtomIJNS4_4SM904GMMA26MMA_64x256x16_F32F16F16_SSILNSP_5MajorE0ELSR_0ELNSP_7ScaleInE1ELSS_1EEEEEENS4_6LayoutINS5_IJSB_SB_SB_EEENS5_IJNSA_ILi0EEESX_SX_EEEEENS5_IJNS4_10UnderscoreES10_S10_EEEEENS4_23SM90_TMA_LOAD_MULTICASTENS4_14ComposedLayoutINS4_7SwizzleILi3ELi4ELi3EEENS4_18smem_ptr_flag_bitsILi16EEENSV_INS5_IJSC_SG_EEENS5_IJSG_SB_EEEEEEEvNS4_8identityENS4_13SM90_TMA_LOADES1C_vS1D_EENS_8epilogue10collective6detail29Sm90TmaWarpSpecializedAdapterINS1H_15DefaultEpilogueISK_SL_SL_NS1G_6thread17LinearCombinationISK_Li1EffLNS1L_9ScaleType4KindE0ELNS_15FloatRoundStyleE2ESK_EENS1_15EpilogueDefaultEEEEEvvEEEEvNT_6ParamsE:
        .type           _ZN7cutlass13device_kernelINS_4gemm6kernel13GemmUniversalIN4cute5tupleIJiiiiEEENS1_10collective13CollectiveMmaINS1_34MainloopSm90TmaGmmaWarpSpecializedILi2ENS5_IJNS4_1CILi1EEENSA_ILi8EEESB_EEENS1_32KernelTmaWarpSpecializedPingpongEEENS5_IJNSA_ILi64EEENSA_ILi256EEENSA_ILi128EEEEEENS_6half_tENS5_IJlSB_lEEESK_SL_NS4_8TiledMMAINS4_8MMA_AtomIJNS4_4SM904GMMA26MMA_64x256x16_F32F16F16_SSILNSP_5MajorE0ELSR_0ELNSP_7ScaleInE1ELSS_1EEEEEENS4_6LayoutINS5_IJSB_SB_SB_EEENS5_IJNSA_ILi0EEESX_SX_EEEEENS5_IJNS4_10UnderscoreES10_S10_EEEEENS4_23SM90_TMA_LOAD_MULTICASTENS4_14ComposedLayoutINS4_7SwizzleILi3ELi4ELi3EEENS4_18smem_ptr_flag_bitsILi16EEENSV_INS5_IJSC_SG_EEENS5_IJSG_SB_EEEEEEEvNS4_8identityENS4_13SM90_TMA_LOADES1C_vS1D_EENS_8epilogue10collective6detail29Sm90TmaWarpSpecializedAdapterINS1H_15DefaultEpilogueISK_SL_SL_NS1G_6thread17LinearCombinationISK_Li1EffLNS1L_9ScaleType4KindE0ELNS_15FloatRoundStyleE2ESK_EENS1_15EpilogueDefaultEEEEEvvEEEEvNT_6ParamsE,@function
        .size           _ZN7cutlass13device_kernelINS_4gemm6kernel13GemmUniversalIN4cute5tupleIJiiiiEEENS1_10collective13CollectiveMmaINS1_34MainloopSm90TmaGmmaWarpSpecializedILi2ENS5_IJNS4_1CILi1EEENSA_ILi8EEESB_EEENS1_32KernelTmaWarpSpecializedPingpongEEENS5_IJNSA_ILi64EEENSA_ILi256EEENSA_ILi128EEEEEENS_6half_tENS5_IJlSB_lEEESK_SL_NS4_8TiledMMAINS4_8MMA_AtomIJNS4_4SM904GMMA26MMA_64x256x16_F32F16F16_SSILNSP_5MajorE0ELSR_0ELNSP_7ScaleInE1ELSS_1EEEEEENS4_6LayoutINS5_IJSB_SB_SB_EEENS5_IJNSA_ILi0EEESX_SX_EEEEENS5_IJNS4_10UnderscoreES10_S10_EEEEENS4_23SM90_TMA_LOAD_MULTICASTENS4_14ComposedLayoutINS4_7SwizzleILi3ELi4ELi3EEENS4_18smem_ptr_flag_bitsILi16EEENSV_INS5_IJSC_SG_EEENS5_IJSG_SB_EEEEEEEvNS4_8identityENS4_13SM90_TMA_LOADES1C_vS1D_EENS_8epilogue10collective6detail29Sm90TmaWarpSpecializedAdapterINS1H_15DefaultEpilogueISK_SL_SL_NS1G_6thread17LinearCombinationISK_Li1EffLNS1L_9ScaleType4KindE0ELNS_15FloatRoundStyleE2ESK_EENS1_15EpilogueDefaultEEEEEvvEEEEvNT_6ParamsE,(.L_x_324 - _ZN7cutlass13device_kernelINS_4gemm6kernel13GemmUniversalIN4cute5tupleIJiiiiEEENS1_10collective13CollectiveMmaINS1_34MainloopSm90TmaGmmaWarpSpecializedILi2ENS5_IJNS4_1CILi1EEENSA_ILi8EEESB_EEENS1_32KernelTmaWarpSpecializedPingpongEEENS5_IJNSA_ILi64EEENSA_ILi256EEENSA_ILi128EEEEEENS_6half_tENS5_IJlSB_lEEESK_SL_NS4_8TiledMMAINS4_8MMA_AtomIJNS4_4SM904GMMA26MMA_64x256x16_F32F16F16_SSILNSP_5MajorE0ELSR_0ELNSP_7ScaleInE1ELSS_1EEEEEENS4_6LayoutINS5_IJSB_SB_SB_EEENS5_IJNSA_ILi0EEESX_SX_EEEEENS5_IJNS4_10UnderscoreES10_S10_EEEEENS4_23SM90_TMA_LOAD_MULTICASTENS4_14ComposedLayoutINS4_7SwizzleILi3ELi4ELi3EEENS4_18smem_ptr_flag_bitsILi16EEENSV_INS5_IJSC_SG_EEENS5_IJSG_SB_EEEEEEEvNS4_8identityENS4_13SM90_TMA_LOADES1C_vS1D_EENS_8epilogue10collective6detail29Sm90TmaWarpSpecializedAdapterINS1H_15DefaultEpilogueISK_SL_SL_NS1G_6thread17LinearCombinationISK_Li1EffLNS1L_9ScaleType4KindE0ELNS_15FloatRoundStyleE2ESK_EENS1_15EpilogueDefaultEEEEEvvEEEEvNT_6ParamsE)
        .other          _ZN7cutlass13device_kernelINS_4gemm6kernel13GemmUniversalIN4cute5tupleIJiiiiEEENS1_10collective13CollectiveMmaINS1_34MainloopSm90TmaGmmaWarpSpecializedILi2ENS5_IJNS4_1CILi1EEENSA_ILi8EEESB_EEENS1_32KernelTmaWarpSpecializedPingpongEEENS5_IJNSA_ILi64EEENSA_ILi256EEENSA_ILi128EEEEEENS_6half_tENS5_IJlSB_lEEESK_SL_NS4_8TiledMMAINS4_8MMA_AtomIJNS4_4SM904GMMA26MMA_64x256x16_F32F16F16_SSILNSP_5MajorE0ELSR_0ELNSP_7ScaleInE1ELSS_1EEEEEENS4_6LayoutINS5_IJSB_SB_SB_EEENS5_IJNSA_ILi0EEESX_SX_EEEEENS5_IJNS4_10UnderscoreES10_S10_EEEEENS4_23SM90_TMA_LOAD_MULTICASTENS4_14ComposedLayoutINS4_7SwizzleILi3ELi4ELi3EEENS4_18smem_ptr_flag_bitsILi16EEENSV_INS5_IJSC_SG_EEENS5_IJSG_SB_EEEEEEEvNS4_8identityENS4_13SM90_TMA_LOADES1C_vS1D_EENS_8epilogue10collective6detail29Sm90TmaWarpSpecializedAdapterINS1H_15DefaultEpilogueISK_SL_SL_NS1G_6thread17LinearCombinationISK_Li1EffLNS1L_9ScaleType4KindE0ELNS_15FloatRoundStyleE2ESK_EENS1_15EpilogueDefaultEEEEEvvEEEEvNT_6ParamsE,@"STO_CUDA_ENTRY STV_DEFAULT"
_ZN7cutlass13device_kernelINS_4gemm6kernel13GemmUniversalIN4cute5tupleIJiiiiEEENS1_10collective13CollectiveMmaINS1_34MainloopSm90TmaGmmaWarpSpecializedILi2ENS5_IJNS4_1CILi1EEENSA_ILi8EEESB_EEENS1_32KernelTmaWarpSpecializedPingpongEEENS5_IJNSA_ILi64EEENSA_ILi256EEENSA_ILi128EEEEEENS_6half_tENS5_IJlSB_lEEESK_SL_NS4_8TiledMMAINS4_8MMA_AtomIJNS4_4SM904GMMA26MMA_64x256x16_F32F16F16_SSILNSP_5MajorE0ELSR_0ELNSP_7ScaleInE1ELSS_1EEEEEENS4_6LayoutINS5_IJSB_SB_SB_EEENS5_IJNSA_ILi0EEESX_SX_EEEEENS5_IJNS4_10UnderscoreES10_S10_EEEEENS4_23SM90_TMA_LOAD_MULTICASTENS4_14ComposedLayoutINS4_7SwizzleILi3ELi4ELi3EEENS4_18smem_ptr_flag_bitsILi16EEENSV_INS5_IJSC_SG_EEENS5_IJSG_SB_EEEEEEEvNS4_8identityENS4_13SM90_TMA_LOADES1C_vS1D_EENS_8epilogue10collective6detail29Sm90TmaWarpSpecializedAdapterINS1H_15DefaultEpilogueISK_SL_SL_NS1G_6thread17LinearCombinationISK_Li1EffLNS1L_9ScaleType4KindE0ELNS_15FloatRoundStyleE2ESK_EENS1_15EpilogueDefaultEEEEEvvEEEEvNT_6ParamsE:
[----:B------:R-:W0:Y:S01]  /*0000*/  LDC R1, c[0x0][0x28] ;  /* 0x00000a00ff017b82 */ /* 0x000e220000000800 */
[----:B------:R-:W1:Y:S01]  /*0010*/  S2R R3, SR_TID.X ;  /* 0x0000000000037919 */ /* 0x000e620000002100 */
[----:B------:R-:W-:Y:S01]  /*0020*/  ELECT P0, URZ, PT ;  /* 0x00000000003f782f */ /* 0x000fe20003800000 */
[----:B------:R-:W-:Y:S01]  /*0030*/  BSSY B0, `(.L_x_0) ;  /* 0x0000014000007945 */ /* 0x000fe20003800000 */
[--C-:B-1----:R-:W-:Y:S02]  /*0040*/  SHF.R.U32.HI R0, RZ, 0x5, R3.reuse ;  /* 0x00000005ff007819 */ /* 0x102fe40000011603 */
[----:B------:R-:W-:-:S03]  /*0050*/  SHF.R.U32.HI R5, RZ, 0x7, R3 ;  /* 0x00000007ff057819 */ /* 0x000fc60000011603 */
[----:B------:R-:W1:Y:S02]  /*0060*/  SHFL.IDX PT, R2, R0, RZ, 0x1f ;  /* 0x00001fff00027589 */ /* 0x000e6400000e0000 */
[----:B-1----:R-:W-:Y:S02]  /*0070*/  R2UR UR6, R2 ;  /* 0x00000000020672ca */ /* 0x002fe400000e0000 */
[----:B------:R1:W2:Y:S11]  /*0080*/  SHFL.IDX PT, R2, R5, RZ, 0x1f ;  /* 0x00001fff05027589 */ /* 0x0002b600000e0000 */
[----:B------:R-:W-:-:S02]  /*0090*/  USHF.R.S32.HI UR4, URZ, 0x1f, UR6 ;  /* 0x0000001f3f047899 */ /* 0x000fc40008011406 */
[----:B------:R-:W-:Y:S02]  /*00a0*/  ISETP.NE.OR P0, PT, RZ, UR6, !P0 ;  /* 0x00000006ff007c0c */ /* 0x000fe4000c705670 */
[----:B------:R-:W-:-:S04]  /*00b0*/  ULEA.HI UR4, UR4, UR6, URZ, 0x2 ;  /* 0x0000000604047291 */ /* 0x000fc8000f8f103f */
[----:B------:R-:W-:-:S04]  /*00c0*/  ULOP3.LUT UR4, UR4, 0xfffffffc, URZ, 0xc0, !UPT ;  /* 0xfffffffc04047892 */ /* 0x000fc8000f8ec03f */
[----:B------:R-:W-:-:S03]  /*00d0*/  UIADD3 UR6, UR6, -UR4, URZ ;  /* 0x8000000406067290 */ /* 0x000fc6000fffe03f */
[----:B012---:R-:W-:Y:S09]  /*00e0*/  @P0 BRA `(.L_x_1) ;  /* 0x0000000000200947 */ /* 0x007ff20003800000 */
[----:B------:R-:W-:Y:S02]  /*00f0*/  ULDC.64 UR4, c[0x0][0x198] ;  /* 0x0000660000047ab9 */ /* 0x000fe40000000a00 */
[----:B------:R-:W-:Y:S02]  /*0100*/  UIADD3 UR8, UP0, UR4, 0xf0, URZ ;  /* 0x000000f004087890 */ /* 0x000fe4000ff1e03f */
[----:B------:R-:W-:Y:S02]  /*0110*/  UIADD3 UR4, UP1, UR4, 0x1f0, URZ ;  /* 0x000001f004047890 */ /* 0x000fe4000ff3e03f */
[----:B------:R-:W-:Y:S02]  /*0120*/  UIADD3.X UR9, URZ, UR5, URZ, UP0, !UPT ;  /* 0x000000053f097290 */ /* 0x000fe400087fe43f */
[----:B------:R-:W-:-:S07]  /*0130*/  UIADD3.X UR5, URZ, UR5, URZ, UP1, !UPT ;  /* 0x000000053f057290 */ /* 0x000fce0008ffe43f */
[----:B------:R0:W-:Y:S02]  /*0140*/  UTMACCTL.PF [UR8] ;  /* 0x00000000080079b9 */ /* 0x0001e40008040000 */
[----:B------:R0:W-:Y:S02]  /*0150*/  UTMACCTL.PF [UR4] ;  /* 0x00000000040079b9 */ /* 0x0001e40008040000 */
[----:B0-----:R-:W-:Y:S01]  /*0160*/  NOP ;  /* 0x0000000000007918 */ /* 0x001fe20000000000 */
.L_x_1:
[----:B------:R-:W-:Y:S05]  /*0170*/  BSYNC B0 ;  /* 0x0000000000007941 */ /* 0x000fea0003800000 */
.L_x_0:
[----:B------:R-:W0:Y:S01]  /*0180*/  SHFL.IDX PT, R6, R0, RZ, 0x1f ;  /* 0x00001fff00067589 */ /* 0x000e2200000e0000 */
[----:B------:R-:W-:Y:S01]  /*0190*/  R2UR UR19, R2 ;  /* 0x00000000021372ca */ /* 0x000fe200000e0000 */
[----:B------:R-:W-:Y:S01]  /*01a0*/  UISETP.NE.AND UP0, UPT, UR6, 0x3, UPT ;  /* 0x000000030600788c */ /* 0x000fe2000bf05270 */
[----:B------:R-:W-:-:S03]  /*01b0*/  SHF.R.S32.HI R2, RZ, 0x1f, R3 ;  /* 0x0000001fff027819 */ /* 0x000fc60000011403 */
[----:B------:R-:W-:Y:S01]  /*01c0*/  UISETP.EQ.OR UP0, UPT, UR6, URZ, !UP0 ;  /* 0x0000003f0600728c */ /* 0x000fe2000c702670 */
[----:B------:R-:W-:-:S07]  /*01d0*/  LEA.HI R2, R2, R3, RZ, 0x7 ;  /* 0x0000000302027211 */ /* 0x000fce00078f38ff */
[----:B------:R-:W-:Y:S02]  /*01e0*/  UIADD3 UR14, UR19, -0x1, URZ ;  /* 0xffffffff130e7890 */ /* 0x000fe4000fffe03f */
[----:B------:R-:W-:Y:S02]  /*01f0*/  UISETP.EQ.AND UP0, UPT, UR19, URZ, UP0 ;  /* 0x0000003f1300728c */ /* 0x000fe40008702270 */
[----:B------:R-:W-:Y:S02]  /*0200*/  UISETP.GE.U32.AND UP1, UPT, UR14, 0x2, UPT ;  /* 0x000000020e00788c */ /* 0x000fe4000bf26070 */
[----:B------:R-:W-:Y:S01]  /*0210*/  USEL UR42, URZ, 0x1, !UP0 ;  /* 0x000000013f2a7887 */ /* 0x000fe2000c000000 */
[----:B0-----:R-:W-:-:S03]  /*0220*/  ISETP.NE.AND P0, PT, R6, RZ, PT ;  /* 0x000000ff0600720c */ /* 0x001fc60003f05270 */
[----:B------:R-:W-:-:S10]  /*0230*/  USEL UR42, UR42, 0x2, UP1 ;  /* 0x000000022a2a7887 */ /* 0x000fd40008800000 */
[----:B------:R-:W-:Y:S05]  /*0240*/  @P0 BRA `(.L_x_2) ;  /* 0x0000000000480947 */ /* 0x000fea0003800000 */
[----:B------:R-:W0:Y:S01]  /*0250*/  S2UR UR7, SR_CgaCtaId ;  /* 0x00000000000779c3 */ /* 0x000e220000008800 */
[----:B------:R-:W-:Y:S01]  /*0260*/  UMOV UR4, 0x400 ;  /* 0x0000040000047882 */ /* 0x000fe20000000000 */
[----:B------:R-:W-:Y:S01]  /*0270*/  UMOV UR5, 0x1 ;  /* 0x0000000100057882 */ /* 0x000fe20000000000 */
[----:B------:R-:W-:Y:S01]  /*0280*/  UMOV UR8, 0x8 ;  /* 0x0000000800087882 */ /* 0x000fe20000000000 */
[----:B------:R-:W-:Y:S01]  /*0290*/  ELECT P0, URZ, PT ;  /* 0x00000000003f782f */ /* 0x000fe20003800000 */
[----:B------:R-:W-:-:S04]  /*02a0*/  UIADD3 UR8, -UR8, 0x100000, URZ ;  /* 0x0010000008087890 */ /* 0x000fc8000fffe13f */
[----:B------:R-:W-:Y:S02]  /*02b0*/  USHF.L.U32 UR9, UR8, 0xb, URZ ;  /* 0x0000000b08097899 */ /* 0x000fe4000800063f */
[----:B------:R-:W-:Y:S02]  /*02c0*/  USHF.L.U32 UR8, UR8, 0x1, URZ ;  /* 0x0000000108087899 */ /* 0x000fe4000800063f */
[----:B0-----:R-:W-:Y:S02]  /*02d0*/  ULEA UR7, UR7, UR4, 0x18 ;  /* 0x0000000407077291 */ /* 0x001fe4000f8ec03f */
[----:B------:R-:W-:-:S04]  /*02e0*/  UIADD3 UR4, -UR5, 0x100000, URZ ;  /* 0x0010000005047890 */ /* 0x000fc8000fffe13f */
[----:B------:R-:W-:Y:S02]  /*02f0*/  USHF.L.U32 UR5, UR4, 0xb, URZ ;  /* 0x0000000b04057899 */ /* 0x000fe4000800063f */
[----:B------:R-:W-:Y:S01]  /*0300*/  USHF.L.U32 UR4, UR4, 0x1, URZ ;  /* 0x0000000104047899 */ /* 0x000fe2000800063f */
[----:B------:R-:W0:Y:S11]  /*0310*/  FENCE.VIEW.ASYNC.S ;  /* 0x00000000000073c6 */ /* 0x000e360000000000 */
[----:B0-----:R0:W1:Y:S01]  /*0320*/  SYNCS.EXCH.64 URZ, [UR7], UR4 ;  /* 0x00000004073f75b2 */ /* 0x0010620008000100 */
[----:B------:R0:W2:Y:S01]  /*0330*/  SYNCS.EXCH.64 URZ, [UR7+0x10], UR8 ;  /* 0x00001008073f75b2 */ /* 0x0000a20008000100 */
[----:B------:R0:W3:Y:S01]  /*0340*/  SYNCS.EXCH.64 URZ, [UR7+0x8], UR4 ;  /* 0x00000804073f75b2 */ /* 0x0000e20008000100 */
[----:B------:R0:W4:Y:S01]  /*0350*/  SYNCS.EXCH.64 URZ, [UR7+0x18], UR8 ;  /* 0x00001808073f75b2 */ /* 0x0001220008000100 */
[----:B------:R-:W-:Y:S01]  /*0360*/  NOP ;  /* 0x0000000000007918 */ /* 0x000fe20000000000 */
.L_x_2:
[----:B------:R-:W5:Y:S01]  /*0370*/  SHFL.IDX PT, R10, R0, RZ, 0x1f ;  /* 0x00001fff000a7589 */ /* 0x000f6200000e0000 */
[----:B------:R-:W1:Y:S01]  /*0380*/  S2UR UR15, SR_CTAID.X ;  /* 0x00000000000f79c3 */ /* 0x000e620000002500 */
[----:B------:R-:W-:Y:S02]  /*0390*/  ELECT P0, URZ, PT ;  /* 0x00000000003f782f */ /* 0x000fe40003800000 */
[----:B------:R-:W-:Y:S01]  /*03a0*/  SHF.R.S32.HI R11, RZ, 0x1f, R6 ;  /* 0x0000001fff0b7819 */ /* 0x000fe20000011406 */
[----:B------:R1:W2:Y:S01]  /*03b0*/  SHFL.IDX PT, R8, R0, RZ, 0x1f ;  /* 0x00001fff00087589 */ /* 0x0002a200000e0000 */
[----:B------:R-:W-:Y:S02]  /*03c0*/  ELECT P1, URZ, PT ;  /* 0x00000000003f782f */ /* 0x000fe40003820000 */
[----:B------:R-:W-:Y:S01]  /*03d0*/  LOP3.LUT R2, R2, 0xffffff80, RZ, 0xc0, !PT ;  /* 0xffffff8002027812 */ /* 0x000fe200078ec0ff */
[----:B0-----:R-:W-:Y:S01]  /*03e0*/  ULDC UR4, c[0x0][0x150] ;  /* 0x0000540000047ab9 */ /* 0x001fe20000000800 */
[----:B------:R-:W-:Y:S01]  /*03f0*/  LEA.HI R11, R11, R6, RZ, 0x2 ;  /* 0x000000060b0b7211 */ /* 0x000fe200078f10ff */
[----:B------:R-:W0:Y:S01]  /*0400*/  S2UR UR8, SR_CTAID.Y ;  /* 0x00000000000879c3 */ /* 0x000e220000002600 */
[----:B------:R-:W-:Y:S01]  /*0410*/  NOP ;  /* 0x0000000000007918 */ /* 0x000fe20000000000 */
[----:B------:R-:W-:Y:S01]  /*0420*/  IMAD.IADD R4, R3, 0x1, -R2 ;  /* 0x0000000103047824 */ /* 0x000fe200078e0a02 */
[----:B------:R-:W-:Y:S01]  /*0430*/  LOP3.LUT R11, R11, 0x3ffffffc, RZ, 0xc0, !PT ;  /* 0x3ffffffc0b0b7812 */ /* 0x000fe200078ec0ff */
[----:B------:R-:W-:Y:S01]  /*0440*/  NOP ;  /* 0x0000000000007918 */ /* 0x000fe20000000000 */
[----:B------:R-:W-:Y:S01]  /*0450*/  ULDC UR17, c[0x0][0x148] ;  /* 0x0000520000117ab9 */ /* 0x000fe20000000800 */
[----:B------:R-:W-:Y:S01]  /*0460*/  UMOV UR20, 0x80 ;  /* 0x0000008000147882 */ /* 0x000fe20000000000 */
[----:B------:R-:W-:Y:S01]  /*0470*/  SHF.R.S32.HI R9, RZ, 0x1f, R4 ;  /* 0x0000001fff097819 */ /* 0x000fe20000011404 */
[----:B------:R-:W-:Y:S01]  /*0480*/  IMAD.IADD R11, R6, 0x1, -R11 ;  /* 0x00000001060b7824 */ /* 0x000fe200078e0a0b */
[----:B------:R-:W-:Y:S01]  /*0490*/  ULDC UR12, c[0x0][0x144] ;  /* 0x00005100000c7ab9 */ /* 0x000fe20000000800 */
[----:B------:R-:W3:Y:S01]  /*04a0*/  SHFL.IDX PT, R5, R5, RZ, 0x1f ;  /* 0x00001fff05057589 */ /* 0x000ee200000e0000 */
[----:B------:R-:W-:-:S02]  /*04b0*/  LEA.HI R2, R9, R4, RZ, 0x3 ;  /* 0x0000000409027211 */ /* 0x000fc400078f18ff */
[----:B------:R-:W-:Y:S02]  /*04c0*/  ISETP.NE.AND P3, PT, RZ, UR19, PT ;  /* 0x00000013ff007c0c */ /* 0x000fe4000bf65270 */
[----:B-----5:R-:W-:Y:S02]  /*04d0*/  ISETP.NE.OR P0, PT, R10, RZ, !P0 ;  /* 0x000000ff0a00720c */ /* 0x020fe40004705670 */
[----:B-1----:R-:W-:Y:S02]  /*04e0*/  I2FP.F32.U32 R0, UR15 ;  /* 0x0000000f00007c45 */ /* 0x002fe40008201000 */
[----:B--2---:R-:W-:Y:S02]  /*04f0*/  ISETP.NE.OR P1, PT, R8, RZ, !P1 ;  /* 0x000000ff0800720c */ /* 0x004fe40004f25670 */
[----:B------:R-:W-:Y:S01]  /*0500*/  SHF.R.S32.HI R7, RZ, 0x3, R2 ;  /* 0x00000003ff077819 */ /* 0x000fe20000011402 */
[----:B------:R-:W-:Y:S01]  /*0510*/  FMUL R0, R0, UR4 ;  /* 0x0000000400007c20 */ /* 0x000fe20008400000 */
[----:B------:R-:W-:Y:S01]  /*0520*/  ULDC UR4, c[0x0][0x154] ;  /* 0x0000550000047ab9 */ /* 0x000fe20000000800 */
[----:B0-----:R-:W-:-:S02]  /*0530*/  I2FP.F32.U32 R6, UR8 ;  /* 0x0000000800067c45 */ /* 0x001fc40008201000 */
[----:B------:R-:W-:Y:S02]  /*0540*/  SHF.R.S32.HI R2, RZ, 0x1f, R2 ;  /* 0x0000001fff027819 */ /* 0x000fe40000011402 */
[----:B------:R-:W-:Y:S01]  /*0550*/  VOTEU.ALL UP2, P0 ;  /* 0x00000000003f7886 */ /* 0x000fe20000040000 */
[----:B------:R-:W-:Y:S01]  /*0560*/  FMUL R6, R6, UR4 ;  /* 0x0000000406067c20 */ /* 0x000fe20008400000 */
[----:B------:R-:W0:Y:S01]  /*0570*/  F2I.U32.TRUNC.NTZ R0, R0 ;  /* 0x0000000000007305 */ /* 0x000e22000020f000 */
[----:B------:R-:W-:Y:S01]  /*0580*/  LEA.HI R2, R2, R7, RZ, 0x2 ;  /* 0x0000000702027211 */ /* 0x000fe200078f10ff */
[----:B------:R-:W-:Y:S01]  /*0590*/  VOTEU.ALL UP3, P1 ;  /* 0x00000000003f7886 */ /* 0x000fe20000860000 */
[----:B------:R-:W1:Y:S01]  /*05a0*/  @!UP2 S2UR UR11, SR_CgaCtaId ;  /* 0x00000000000ba9c3 */ /* 0x000e620000008800 */
[----:B------:R-:W-:Y:S01]  /*05b0*/  UMOV UR4, 0x20 ;  /* 0x0000002000047882 */ /* 0x000fe20000000000 */
[----:B------:R-:W-:Y:S01]  /*05c0*/  LOP3.LUT R2, R2, 0xfffffffc, RZ, 0xc0, !PT ;  /* 0xfffffffc02027812 */ /* 0x000fe200078ec0ff */
[----:B------:R-:W-:Y:S01]  /*05d0*/  @!UP2 UMOV UR10, 0x400 ;  /* 0x00000400000aa882 */ /* 0x000fe20000000000 */
[----:B------:R-:W-:-:S04]  /*05e0*/  @!UP2 UIADD3 UR4, -UR4, 0x100000, URZ ;  /* 0x001000000404a890 */ /* 0x000fc8000fffe13f */
[----:B------:R-:W-:Y:S02]  /*05f0*/  @!UP2 USHF.L.U32 UR5, UR4, 0xb, URZ ;  /* 0x0000000b0405a899 */ /* 0x000fe4000800063f */
[----:B------:R-:W-:Y:S01]  /*0600*/  @!UP2 USHF.L.U32 UR4, UR4, 0x1, URZ ;  /* 0x000000010404a899 */ /* 0x000fe2000800063f */
[----:B------:R-:W2:Y:S01]  /*0610*/  F2I.U32.TRUNC.NTZ R6, R6 ;  /* 0x0000000600067305 */ /* 0x000ea2000020f000 */
[----:B------:R-:W-:Y:S01]  /*0620*/  VOTEU.ALL UP0, P0 ;  /* 0x00000000003f7886 */ /* 0x000fe20000000000 */
[----:B------:R-:W-:Y:S01]  /*0630*/  IMAD.IADD R2, R7, 0x1, -R2 ;  /* 0x0000000107027824 */ /* 0x000fe200078e0a02 */
[----:B------:R-:W5:Y:S01]  /*0640*/  @!UP3 S2UR UR18, SR_CgaCtaId ;  /* 0x000000000012b9c3 */ /* 0x000f620000008800 */
[----:B------:R-:W-:Y:S01]  /*0650*/  VOTEU.ALL UP1, P0 ;  /* 0x00000000003f7886 */ /* 0x000fe20000020000 */
[----:B------:R-:W-:Y:S01]  /*0660*/  @!UP3 UMOV UR16, 0x400 ;  /* 0x000004000010b882 */ /* 0x000fe20000000000 */
[----:B------:R-:W-:Y:S01]  /*0670*/  IMAD R2, R11, 0x4, R2 ;  /* 0x000000040b027824 */ /* 0x000fe200078e0202 */
[----:B0-----:R-:W-:Y:S01]  /*0680*/  R2UR UR7, R0 ;  /* 0x00000000000772ca */ /* 0x001fe200000e0000 */
[----:B------:R-:W-:Y:S01]  /*0690*/  VOTEU.ALL UP4, P1 ;  /* 0x00000000003f7886 */ /* 0x000fe20000880000 */
[----:B------:R-:W-:Y:S01]  /*06a0*/  VOTEU.ALL UP5, P1 ;  /* 0x00000000003f7886 */ /* 0x000fe200008a0000 */
[----:B------:R-:W-:Y:S01]  /*06b0*/  IMAD.SHL.U32 R7, R2, 0x4, RZ ;  /* 0x0000000402077824 */ /* 0x000fe200078e00ff */
[----:B------:R-:W0:Y:S01]  /*06c0*/  LDC R0, c[0x0][0x140] ;  /* 0x00005000ff007b82 */ /* 0x000e220000000800 */
[----:B------:R-:W-:-:S02]  /*06d0*/  LOP3.LUT P0, RZ, R4, 0x7, RZ, 0xc0, !PT ;  /* 0x0000000704ff7812 */ /* 0x000fc4000780c0ff */
[----:B--2---:R-:W-:Y:S02]  /*06e0*/  R2UR UR9, R6 ;  /* 0x00000000060972ca */ /* 0x004fe400000e0000 */
[----:B------:R-:W-:Y:S01]  /*06f0*/  LOP3.LUT R152, R2, 0xc, R7, 0x78, !PT ;  /* 0x0000000c02987812 */ /* 0x000fe200078e7807 */
[----:B-1----:R-:W-:Y:S02]  /*0700*/  @!UP2 ULEA UR13, UR11, UR10, 0x18 ;  /* 0x0000000a0b0da291 */ /* 0x002fe4000f8ec03f */
[----:B------:R-:W-:-:S04]  /*0710*/  @!UP3 UIADD3 UR10, -UR20, 0x100000, URZ ;  /* 0x00100000140ab890 */ /* 0x000fc8000fffe13f */
[----:B------:R-:W-:Y:S02]  /*0720*/  @!UP3 USHF.L.U32 UR11, UR10, 0xb, URZ ;  /* 0x0000000b0a0bb899 */ /* 0x000fe4000800063f */
[----:B------:R-:W-:Y:S01]  /*0730*/  @!UP3 USHF.L.U32 UR10, UR10, 0x1, URZ ;  /* 0x000000010a0ab899 */ /* 0x000fe2000800063f */
[----:B------:R-:W-:Y:S01]  /*0740*/  ISETP.LT.U32.AND P0, PT, R152, 0x8, !P0 ;  /* 0x000000089800780c */ /* 0x000fe20004701070 */
[----:B------:R-:W-:Y:S01]  /*0750*/  UIADD3 UR7, -UR7, URZ, URZ ;  /* 0x0000003f07077290 */ /* 0x000fe2000fffe13f */
[----:B------:R-:W-:Y:S01]  /*0760*/  VOTEU.ALL UP2, P1 ;  /* 0x00000000003f7886 */ /* 0x000fe20000840000 */
[----:B-----5:R-:W-:Y:S02]  /*0770*/  @!UP3 ULEA UR16, UR18, UR16, 0x18 ;  /* 0x000000101210b291 */ /* 0x020fe4000f8ec03f */
[----:B------:R-:W-:Y:S01]  /*0780*/  UIADD3 UR9, -UR9, URZ, URZ ;  /* 0x0000003f09097290 */ /* 0x000fe2000fffe13f */
[----:B------:R-:W1:Y:S02]  /*0790*/  FENCE.VIEW.ASYNC.S ;  /* 0x00000000000073c6 */ /* 0x000e640000000000 */
[----:B-1----:R-:W1:Y:S01]  /*07a0*/  @!UP0 SYNCS.EXCH.64 URZ, [UR13+0x50], UR4 ;  /* 0x000050040d3f85b2 */ /* 0x002e620008000100 */
[----:B------:R-:W-:Y:S01]  /*07b0*/  UIMAD UR7, UR12, UR7, UR15 ;  /* 0x000000070c0772a4 */ /* 0x000fe2000f8e020f */
[----:B------:R-:W-:Y:S01]  /*07c0*/  VOTEU.ALL UP3, P1 ;  /* 0x00000000003f7886 */ /* 0x000fe20000860000 */
[----:B0-----:R-:W-:Y:S01]  /*07d0*/  ISETP.EQ.U32.AND P2, PT, R0, 0x1, PT ;  /* 0x000000010000780c */ /* 0x001fe20003f42070 */
[----:B------:R0:W2:Y:S01]  /*07e0*/  @!UP1 SYNCS.EXCH.64 URZ, [UR13+0x58], UR4 ;  /* 0x000058040d3f95b2 */ /* 0x0000a20008000100 */
[----:B------:R-:W-:Y:S01]  /*07f0*/  NOP ;  /* 0x0000000000007918 */ /* 0x000fe20000000000 */
[----:B0-----:R-:W-:Y:S01]  /*0800*/  UIMAD UR4, UR17, UR9, UR8 ;  /* 0x00000009110472a4 */ /* 0x001fe2000f8e0208 */
[----:B------:R0:W0:Y:S05]  /*0810*/  @!UP2 SYNCS.EXCH.64 URZ, [UR16+0x30], UR10 ;  /* 0x0000300a103fa5b2 */ /* 0x00002a0008000100 */
[----:B------:R-:W-:-:S04]  /*0820*/  ISETP.NE.AND P1, PT, R152, UR4, PT ;  /* 0x0000000498007c0c */ /* 0x000fc8000bf25270 */
[----:B------:R-:W-:-:S04]  /*0830*/  ISETP.EQ.OR P1, PT, RZ, UR7, !P1 ;  /* 0x00000007ff007c0c */ /* 0x000fc8000cf22670 */
[----:B------:R-:W-:-:S04]  /*0840*/  PLOP3.LUT P0, PT, P0, P1, PT, 0x80, 0x0 ;  /* 0x000000000000781c */ /* 0x000fc80000703070 */
[----:B------:R-:W-:Y:S01]  /*0850*/  P2R R160, PR, RZ, 0x1 ;  /* 0x00000001ffa07803 */ /* 0x000fe20000000000 */
[----:B------:R0:W0:Y:S01]  /*0860*/  @!UP3 SYNCS.EXCH.64 URZ, [UR16+0x38], UR10 ;  /* 0x0000380a103fb5b2 */ /* 0x0000220008000100 */
[----:B------:R0:W0:Y:S01]  /*0870*/  @!UP4 SYNCS.EXCH.64 URZ, [UR16+0x40], UR10 ;  /* 0x0000400a103fc5b2 */ /* 0x0000220008000100 */
[----:B------:R0:W0:Y:S01]  /*0880*/  @!UP5 SYNCS.EXCH.64 URZ, [UR16+0x48], UR10 ;  /* 0x0000480a103fd5b2 */ /* 0x0000220008000100 */
[----:B------:R-:W-:Y:S01]  /*0890*/  NOP ;  /* 0x0000000000007918 */ /* 0x000fe20000000000 */
[----:B-123--:R-:W-:Y:S05]  /*08a0*/  @!P2 BRA `(.L_x_3) ;  /* 0x000000000008a947 */ /* 0x00efea0003800000 */
[----:B0---4-:R-:W-:Y:S01]  /*08b0*/  UCGABAR_ARV ;  /* 0x00000000000079c7 */ /* 0x011fe20008000000 */
[----:B------:R-:W-:Y:S05]  /*08c0*/  BRA `(.L_x_4) ;  /* 0x0000000000047947 */ /* 0x000fea0003800000 */
.L_x_3:
[----:B0---4-:R-:W-:Y:S01]  /*08d0*/  NOP ;  /* 0x0000000000007918 */ /* 0x011fe20000000000 */
.L_x_4:
[----:B------:R-:W-:Y:S01]  /*08e0*/  ULDC.64 UR4, c[0x0][0x598] ;  /* 0x0001660000047ab9 */ /* 0x000fe20000000a00 */
[----:B------:R-:W-:Y:S01]  /*08f0*/  ULDC.64 UR50, c[0x0][0x208] ;  /* 0x0000820000327ab9 */ /* 0x000fe20000000a00 */
[----:B------:R-:W-:-:S04]  /*0900*/  ISETP.NE.U32.AND P0, PT, RZ, UR4, PT ;  /* 0x00000004ff007c0c */ /* 0x000fc8000bf05070 */
[----:B------:R-:W-:-:S13]  /*0910*/  ISETP.NE.AND.EX P0, PT, RZ, UR5, PT, P0 ;  /* 0x00000005ff007c0c */ /* 0x000fda000bf05300 */
[----:B------:R-:W-:Y:S05]  /*0920*/  @!P0 BRA `(.L_x_5) ;  /* 0x00000000001c8947 */ /* 0x000fea0003800000 */
[----:B------:R-:W0:Y:S02]  /*0930*/  LDC.64 R6, c[0x0][0x598] ;  /* 0x00016600ff067b82 */ /* 0x000e240000000a00 */
[----:B0-----:R-:W2:Y:S02]  /*0940*/  LDG.E.64 R6, desc[UR50][R6.64] ;  /* 0x0000003206067981 */ /* 0x001ea4000c1e1b00 */
[----:B--2---:R-:W-:-:S04]  /*0950*/  ISETP.NE.U32.AND P0, PT, R6, RZ, PT ;  /* 0x000000ff0600720c */ /* 0x004fc80003f05070 */
[----:B------:R-:W-:-:S13]  /*0960*/  ISETP.NE.AND.EX P0, PT, R7, RZ, PT, P0 ;  /* 0x000000ff0700720c */ /* 0x000fda0003f05300 */
[----:B------:R-:W-:Y:S05]  /*0970*/  @!P0 BRA `(.L_x_5) ;  /* 0x0000000000088947 */ /* 0x000fea0003800000 */
[----:B------:R0:W5:Y:S01]  /*0980*/  LD.E R23, desc[UR50][R6.64] ;  /* 0x0000003206177980 */ /* 0x000162000c101900 */
[----:B------:R-:W-:Y:S05]  /*0990*/  BRA `(.L_x_6) ;  /* 0x0000000000247947 */ /* 0x000fea0003800000 */
.L_x_5:
[----:B------:R-:W-:Y:S02]  /*09a0*/  ULDC.64 UR4, c[0x0][0x588] ;  /* 0x0001620000047ab9 */ /* 0x000fe40000000a00 */
[----:B------:R-:W-:-:S04]  /*09b0*/  ISETP.NE.U32.AND P0, PT, RZ, UR4, PT ;  /* 0x00000004ff007c0c */ /* 0x000fc8000bf05070 */
[----:B------:R-:W-:-:S13]  /*09c0*/  ISETP.NE.AND.EX P0, PT, RZ, UR5, PT, P0 ;  /* 0x00000005ff007c0c */ /* 0x000fda000bf05300 */
[----:B------:R-:W-:Y:S05]  /*09d0*/  @!P0 BRA `(.L_x_7) ;  /* 0x00000000000c8947 */ /* 0x000fea0003800000 */
[----:B------:R-:W0:Y:S02]  /*09e0*/  LDC.64 R6, c[0x0][0x588] ;  /* 0x00016200ff067b82 */ /* 0x000e240000000a00 */
[----:B0-----:R1:W5:Y:S01]  /*09f0*/  LDG.E R23, desc[UR50][R6.64] ;  /* 0x0000003206177981 */ /* 0x001362000c1e1900 */
[----:B------:R-:W-:Y:S05]  /*0a00*/  BRA `(.L_x_6) ;  /* 0x0000000000087947 */ /* 0x000fea0003800000 */
.L_x_7:
[----:B------:R-:W-:Y:S02]  /*0a10*/  ULDC UR4, c[0x0][0x580] ;  /* 0x0001600000047ab9 */ /* 0x000fe40000000800 */
[----:B------:R-:W-:-:S07]  /*0a20*/  IMAD.U32 R23, RZ, RZ, UR4 ;  /* 0x00000004ff177e24 */ /* 0x000fce000f8e00ff */
.L_x_6:
[----:B------:R-:W-:Y:S02]  /*0a30*/  ULDC.64 UR4, c[0x0][0x5a0] ;  /* 0x0001680000047ab9 */ /* 0x000fe40000000a00 */
[----:B------:R-:W-:-:S04]  /*0a40*/  ISETP.NE.U32.AND P0, PT, RZ, UR4, PT ;  /* 0x00000004ff007c0c */ /* 0x000fc8000bf05070 */
[----:B------:R-:W-:-:S13]  /*0a50*/  ISETP.NE.AND.EX P0, PT, RZ, UR5, PT, P0 ;  /* 0x00000005ff007c0c */ /* 0x000fda000bf05300 */
[----:B------:R-:W-:Y:S05]  /*0a60*/  @!P0 BRA `(.L_x_8) ;  /* 0x00000000001c8947 */ /* 0x000fea0003800000 */
[----:B01----:R-:W0:Y:S02]  /*0a70*/  LDC.64 R6, c[0x0][0x5a0] ;  /* 0x00016800ff067b82 */ /* 0x003e240000000a00 */
[----:B0-----:R-:W2:Y:S02]  /*0a80*/  LDG.E.64 R6, desc[UR50][R6.64] ;  /* 0x0000003206067981 */ /* 0x001ea4000c1e1b00 */
[----:B--2---:R-:W-:-:S04]  /*0a90*/  ISETP.NE.U32.AND P0, PT, R6, RZ, PT ;  /* 0x000000ff0600720c */ /* 0x004fc80003f05070 */
[----:B------:R-:W-:-:S13]  /*0aa0*/  ISETP.NE.AND.EX P0, PT, R7, RZ, PT, P0 ;  /* 0x000000ff0700720c */ /* 0x000fda0003f05300 */
[----:B------:R-:W-:Y:S05]  /*0ab0*/  @!P0 BRA `(.L_x_8) ;  /* 0x0000000000088947 */ /* 0x000fea0003800000 */
[----:B------:R0:W5:Y:S01]  /*0ac0*/  LD.E R22, desc[UR50][R6.64] ;  /* 0x0000003206167980 */ /* 0x000162000c101900 */
[----:B------:R-:W-:Y:S05]  /*0ad0*/  BRA `(.L_x_9) ;  /* 0x0000000000247947 */ /* 0x000fea0003800000 */
.L_x_8:
[----:B------:R-:W-:Y:S02]  /*0ae0*/  ULDC.64 UR4, c[0x0][0x590] ;  /* 0x0001640000047ab9 */ /* 0x000fe40000000a00 */
[----:B------:R-:W-:-:S04]  /*0af0*/  ISETP.NE.U32.AND P0, PT, RZ, UR4, PT ;  /* 0x00000004ff007c0c */ /* 0x000fc8000bf05070 */
[----:B------:R-:W-:-:S13]  /*0b00*/  ISETP.NE.AND.EX P0, PT, RZ, UR5, PT, P0 ;  /* 0x00000005ff007c0c */ /* 0x000fda000bf05300 */
[----:B------:R-:W-:Y:S05]  /*0b10*/  @!P0 BRA `(.L_x_10) ;  /* 0x00000000000c8947 */ /* 0x000fea0003800000 */
[----:B01----:R-:W0:Y:S02]  /*0b20*/  LDC.64 R6, c[0x0][0x590] ;  /* 0x00016400ff067b82 */ /* 0x003e240000000a00 */
[----:B0-----:R1:W5:Y:S01]  /*0b30*/  LDG.E R22, desc[UR50][R6.64] ;  /* 0x0000003206167981 */ /* 0x001362000c1e1900 */
[----:B------:R-:W-:Y:S05]  /*0b40*/  BRA `(.L_x_9) ;  /* 0x0000000000087947 */ /* 0x000fea0003800000 */
.L_x_10:
[----:B------:R-:W-:Y:S02]  /*0b50*/  ULDC UR4, c[0x0][0x584] ;  /* 0x0001610000047ab9 */ /* 0x000fe40000000800 */
[----:B------:R-:W-:-:S07]  /*0b60*/  IMAD.U32 R22, RZ, RZ, UR4 ;  /* 0x00000004ff167e24 */ /* 0x000fce000f8e00ff */
.L_x_9:
[----:B------:R-:W-:Y:S01]  /*0b70*/  ULDC UR4, c[0x0][0x65c] ;  /* 0x0001970000047ab9 */ /* 0x000fe20000000800 */
[----:B01----:R-:W0:Y:S01]  /*0b80*/  LDC.64 R6, c[0x0][0x650] ;  /* 0x00019400ff067b82 */ /* 0x003e220000000a00 */
[----:B------:R-:W-:Y:S01]  /*0b90*/  UISETP.NE.AND UP2, UPT, UR4, 0x1, UPT ;  /* 0x000000010400788c */ /* 0x000fe2000bf45270 */
[----:B------:R-:W-:Y:S01]  /*0ba0*/  IMAD.MOV.U32 R18, RZ, RZ, -0x1 ;  /* 0xffffffffff127424 */ /* 0x000fe200078e00ff */
[----:B------:R-:W-:Y:S01]  /*0bb0*/  UISETP.NE.AND UP0, UPT, UR19, 0x2, UPT ;  /* 0x000000021300788c */ /* 0x000fe2000bf05270 */
[----:B------:R-:W-:Y:S01]  /*0bc0*/  IMAD.MOV.U32 R2, RZ, RZ, -0x1 ;  /* 0xffffffffff027424 */ /* 0x000fe200078e00ff */
[----:B------:R-:W-:Y:S01]  /*0bd0*/  UP2UR UR40, UPR, URZ, 0x4 ;  /* 0x000000043f287883 */ /* 0x000fe20008000000 */
[----:B------:R-:W-:-:S06]  /*0be0*/  IMAD.MOV.U32 R19, RZ, RZ, -0x1 ;  /* 0xffffffffff137424 */ /* 0x000fcc00078e00ff */
[----:B------:R-:W-:Y:S01]  /*0bf0*/  @UP2 ULDC UR12, c[0x0][0x10] ;  /* 0x00000400000c2ab9 */ /* 0x000fe20000000800 */
[----:B------:R-:W-:Y:S01]  /*0c00*/  @UP2 UMOV UR4, UR8 ;  /* 0x0000000800042c82 */ /* 0x000fe20008000000 */
[----:B------:R-:W-:Y:S01]  /*0c10*/  @UP2 UMOV UR5, URZ ;  /* 0x0000003f00052c82 */ /* 0x000fe20008000000 */
[----:B------:R-:W-:Y:S01]  /*0c20*/  @!UP2 ULDC UR16, c[0x0][0xc] ;  /* 0x000003000010aab9 */ /* 0x000fe20000000800 */
[----:B------:R-:W-:Y:S01]  /*0c30*/  @UP2 UIMAD.WIDE.U32 UR12, UR15, UR12, UR4 ;  /* 0x0000000c0f0c22a5 */ /* 0x000fe2000f8e0004 */
[----:B------:R-:W-:Y:S02]  /*0c40*/  ULDC UR10, c[0x0][0xc] ;  /* 0x00000300000a7ab9 */ /* 0x000fe40000000800 */
[----:B------:R-:W-:Y:S01]  /*0c50*/  @UP2 UMOV UR4, URZ ;  /* 0x0000003f00042c82 */ /* 0x000fe20008000000 */
[----:B------:R-:W-:Y:S01]  /*0c60*/  UMOV UR5, URZ ;  /* 0x0000003f00057c82 */ /* 0x000fe20008000000 */
[----:B------:R-:W-:Y:S01]  /*0c70*/  @UP2 UIADD3 UR18, UR13, UR4, URZ ;  /* 0x000000040d122290 */ /* 0x000fe2000fffe03f */
[----:B------:R-:W-:-:S02]  /*0c80*/  ULDC UR11, c[0x0][0x10] ;  /* 0x00000400000b7ab9 */ /* 0x000fc40000000800 */
[----:B------:R-:W-:Y:S01]  /*0c90*/  UMOV UR4, UR15 ;  /* 0x0000000f00047c82 */ /* 0x000fe20008000000 */
[----:B------:R-:W-:Y:S02]  /*0ca0*/  UIMAD.WIDE.U32 UR10, UR10, UR11, URZ ;  /* 0x0000000b0a0a72a5 */ /* 0x000fe4000f8e003f */
[----:B------:R-:W-:Y:S01]  /*0cb0*/  @!UP2 UIMAD.WIDE.U32 UR4, UR8, UR16, UR4 ;  /* 0x000000100804a2a5 */ /* 0x000fe2000f8e0004 */
[----:B------:R-:W-:Y:S02]  /*0cc0*/  ULDC UR13, c[0x0][0x14] ;  /* 0x00000500000d7ab9 */ /* 0x000fe40000000800 */
[----:B------:R-:W-:Y:S02]  /*0cd0*/  UIMAD.WIDE.U32 UR38, UR10, UR13, URZ ;  /* 0x0000000d0a2672a5 */ /* 0x000fe4000f8e003f */
[----:B------:R-:W-:Y:S02]  /*0ce0*/  UIMAD UR41, UR11, UR13, URZ ;  /* 0x0000000d0b2972a4 */ /* 0x000fe4000f8e023f */
[----:B------:R-:W-:Y:S01]  /*0cf0*/  @!UP2 UMOV UR12, UR4 ;  /* 0x00000004000cac82 */ /* 0x000fe20008000000 */
[----:B------:R-:W-:Y:S01]  /*0d00*/  @!UP2 UMOV UR18, UR5 ;  /* 0x000000050012ac82 */ /* 0x000fe20008000000 */
[----:B------:R-:W-:-:S02]  /*0d10*/  UIADD3 UR41, UR39, UR41, URZ ;  /* 0x0000002927297290 */ /* 0x000fc4000fffe03f */
[----:B------:R-:W-:-:S04]  /*0d20*/  UIADD3 UR4, UP1, UR12, UR38, URZ ;  /* 0x000000260c047290 */ /* 0x000fc8000ff3e03f */
[----:B------:R-:W-:Y:S02]  /*0d30*/  UIADD3.X UR5, UR18, UR41, URZ, UP1, !UPT ;  /* 0x0000002912057290 */ /* 0x000fe40008ffe43f */
[----:B------:R-:W-:Y:S02]  /*0d40*/  USEL UR4, UR4, UR12, !UP0 ;  /* 0x0000000c04047287 */ /* 0x000fe4000c000000 */
[----:B------:R-:W-:-:S04]  /*0d50*/  USEL UR5, UR5, UR18, !UP0 ;  /* 0x0000001205057287 */ /* 0x000fc8000c000000 */
[----:B0-----:R-:W-:Y:S01]  /*0d60*/  ISETP.LE.U32.AND P0, PT, R6, UR4, PT ;  /* 0x0000000406007c0c */ /* 0x001fe2000bf03070 */
[----:B------:R-:W-:Y:S02]  /*0d70*/  IMAD.U32 R16, RZ, RZ, UR4 ;  /* 0x00000004ff107e24 */ /* 0x000fe4000f8e00ff */
[----:B------:R-:W-:Y:S02]  /*0d80*/  IMAD.U32 R0, RZ, RZ, UR5 ;  /* 0x00000005ff007e24 */ /* 0x000fe4000f8e00ff */
[----:B------:R-:W-:-:S03]  /*0d90*/  IMAD.U32 R17, RZ, RZ, UR5 ;  /* 0x00000005ff117e24 */ /* 0x000fc6000f8e00ff */
[----:B------:R-:W-:Y:S02]  /*0da0*/  ISETP.GE.U32.AND.EX P0, PT, R0, R7, PT, P0 ;  /* 0x000000070000720c */ /* 0x000fe40003f06100 */
[----:B------:R-:W-:-:S11]  /*0db0*/  PRMT R0, RZ, 0x7610, R0 ;  /* 0x00007610ff007816 */ /* 0x000fd60000000000 */
[----:B------:R-:W-:Y:S05]  /*0dc0*/  @P0 BRA `(.L_x_11) ;  /* 0x0000000400500947 */ /* 0x000fea0003800000 */
[----:B------:R-:W-:Y:S01]  /*0dd0*/  ULDC.64 UR18, c[0x0][0x628] ;  /* 0x00018a0000127ab9 */ /* 0x000fe20000000a00 */
[C---:B------:R-:W-:Y:S01]  /*0de0*/  R2UR UR20, R16.reuse ;  /* 0x00000000101472ca */ /* 0x040fe200000e0000 */
[----:B------:R-:W-:Y:S01]  /*0df0*/  ULDC UR16, c[0x0][0x630] ;  /* 0x00018c0000107ab9 */ /* 0x000fe20000000800 */
[----:B------:R-:W-:Y:S02]  /*0e00*/  ISETP.NE.U32.AND P0, PT, RZ, UR18, PT ;  /* 0x00000012ff007c0c */ /* 0x000fe4000bf05070 */
[----:B------:R-:W-:Y:S02]  /*0e10*/  R2UR UR4, R16 ;  /* 0x00000000100472ca */ /* 0x000fe400000e0000 */
[----:B------:R-:W-:Y:S02]  /*0e20*/  ISETP.NE.AND.EX P0, PT, RZ, UR19, PT, P0 ;  /* 0x00000013ff007c0c */ /* 0x000fe4000bf05300 */
[----:B------:R-:W-:-:S11]  /*0e30*/  R2UR UR5, R17 ;  /* 0x00000000110572ca */ /* 0x000fd600000e0000 */
[----:B------:R-:W-:Y:S05]  /*0e40*/  @!P0 BRA `(.L_x_12) ;  /* 0x0000000000308947 */ /* 0x000fea0003800000 */
[----:B------:R-:W-:Y:S01]  /*0e50*/  R2UR UR4, R16 ;  /* 0x00000000100472ca */ /* 0x000fe200000e0000 */
[----:B------:R-:W-:Y:S01]  /*0e60*/  ULDC UR12, c[0x0][0x634] ;  /* 0x00018d00000c7ab9 */ /* 0x000fe20000000800 */
[----:B------:R-:W-:-:S11]  /*0e70*/  R2UR UR15, R17 ;  /* 0x00000000110f72ca */ /* 0x000fd600000e0000 */
[----:B------:R-:W-:-:S04]  /*0e80*/  UIADD3 UR12, UP1, UR4, UR12, URZ ;  /* 0x0000000c040c7290 */ /* 0x000fc8000ff3e03f */
[----:B------:R-:W-:-:S04]  /*0e90*/  UIADD3.X UR15, URZ, UR15, URZ, UP1, !UPT ;  /* 0x0000000f3f0f7290 */ /* 0x000fc80008ffe43f */
[----:B------:R-:W-:-:S04]  /*0ea0*/  UIMAD.WIDE.U32 UR4, UR15, UR18, URZ ;  /* 0x000000120f0472a5 */ /* 0x000fc8000f8e003f */
[----:B------:R-:W-:Y:S02]  /*0eb0*/  UIMAD.WIDE.U32 UR10, UP1, UR12, UR19, UR4 ;  /* 0x000000130c0a72a5 */ /* 0x000fe4000f820004 */
[----:B------:R-:W-:Y:S02]  /*0ec0*/  UIMAD.WIDE.U32 UR4, UR12, UR18, URZ ;  /* 0x000000120c0472a5 */ /* 0x000fe4000f8e003f */
[----:B------:R-:W-:Y:S02]  /*0ed0*/  UIADD3.X UR13, URZ, URZ, URZ, UP1, !UPT ;  /* 0x0000003f3f0d7290 */ /* 0x000fe40008ffe43f */
[----:B------:R-:W-:Y:S01]  /*0ee0*/  UIADD3 URZ, UP1, UR5, UR10, URZ ;  /* 0x0000000a053f7290 */ /* 0x000fe2000ff3e03f */
[----:B------:R-:W-:-:S03]  /*0ef0*/  UMOV UR12, UR11 ;  /* 0x0000000b000c7c82 */ /* 0x000fc60008000000 */
[----:B------:R-:W-:-:S12]  /*0f00*/  UIMAD.WIDE.U32.X UR4, UR15, UR19, UR12, UP1 ;  /* 0x000000130f0472a5 */ /* 0x000fd800088e040c */
.L_x_12:
[----:B------:R-:W-:Y:S01]  /*0f10*/  USHF.R.U64 UR4, UR4, UR16, UR5 ;  /* 0x0000001004047299 */ /* 0x000fe20008001205 */
[----:B------:R-:W-:Y:S01]  /*0f20*/  R2UR UR11, R17 ;  /* 0x00000000110b72ca */ /* 0x000fe200000e0000 */
[----:B------:R-:W-:Y:S02]  /*0f30*/  USHF.R.U32.HI UR5, URZ, UR16, UR5 ;  /* 0x000000103f057299 */ /* 0x000fe40008011605 */
[----:B------:R-:W-:Y:S01]  /*0f40*/  UIADD3 UR12, UP1, URZ, -UR4, URZ ;  /* 0x800000043f0c7290 */ /* 0x000fe2000ff3e03f */
[----:B------:R-:W-:Y:S01]  /*0f50*/  ULDC.64 UR18, c[0x0][0x620] ;  /* 0x0001880000127ab9 */ /* 0x000fe20000000a00 */
[----:B------:R-:W-:Y:S02]  /*0f60*/  UISETP.NE.AND UP2, UPT, UR40, URZ, UPT ;  /* 0x0000003f2800728c */ /* 0x000fe4000bf45270 */
[----:B------:R-:W-:Y:S01]  /*0f70*/  UIADD3.X UR5, URZ, ~UR5, URZ, UP1, !UPT ;  /* 0x800000053f057290 */ /* 0x000fe20008ffe43f */
[----:B------:R-:W-:Y:S01]  /*0f80*/  UMOV UR10, UR20 ;  /* 0x00000014000a7c82 */ /* 0x000fe20008000000 */
[----:B------:R-:W-:-:S02]  /*0f90*/  ULDC UR13, c[0x0][0x618] ;  /* 0x00018600000d7ab9 */ /* 0x000fc40000000800 */
[----:B------:R-:W-:Y:S02]  /*0fa0*/  UIMAD UR5, UR5, UR18, URZ ;  /* 0x00000012050572a4 */ /* 0x000fe4000f8e023f */
[----:B------:R-:W-:Y:S02]  /*0fb0*/  UIMAD.WIDE.U32 UR10, UR12, UR18, UR10 ;  /* 0x000000120c0a72a5 */ /* 0x000fe4000f8e000a */
[----:B------:R-:W-:Y:S02]  /*0fc0*/  UIMAD UR12, UR12, UR19, UR5 ;  /* 0x000000130c0c72a4 */ /* 0x000fe4000f8e0205 */
[----:B------:R-:W-:Y:S02]  /*0fd0*/  @UP2 UIMAD UR7, UR17, UR9, UR8 ;  /* 0x00000009110722a4 */ /* 0x000fe4000f8e0208 */
[----:B------:R-:W-:Y:S01]  /*0fe0*/  UIADD3 UR11, UR11, UR12, URZ ;  /* 0x0000000c0b0b7290 */ /* 0x000fe2000fffe03f */
[----:B------:R-:W-:Y:S01]  /*0ff0*/  ULDC.64 UR8, c[0x0][0x640] ;  /* 0x0001900000087ab9 */ /* 0x000fe20000000a00 */
[----:B------:R-:W-:-:S02]  /*1000*/  ULDC UR15, c[0x0][0x608] ;  /* 0x00018200000f7ab9 */ /* 0x000fc40000000800 */
[----:B------:R-:W-:Y:S01]  /*1010*/  USHF.R.U64 UR20, UR10, UR13, UR11 ;  /* 0x0000000d0a147299 */ /* 0x000fe2000800120b */
[----:B------:R-:W-:Y:S01]  /*1020*/  ISETP.NE.U32.AND P0, PT, RZ, UR8, PT ;  /* 0x00000008ff007c0c */ /* 0x000fe2000bf05070 */
[----:B------:R-:W-:Y:S01]  /*1030*/  USHF.R.U32.HI UR11, URZ, UR13, UR11 ;  /* 0x0000000d3f0b7299 */ /* 0x000fe2000801160b */
[----:B------:R-:W-:Y:S02]  /*1040*/  ULDC UR21, c[0x0][0x658] ;  /* 0x0001960000157ab9 */ /* 0x000fe40000000800 */
[----:B------:R-:W-:Y:S01]  /*1050*/  ISETP.NE.AND.EX P0, PT, RZ, UR9, PT, P0 ;  /* 0x00000009ff007c0c */ /* 0x000fe2000bf05300 */
[----:B------:R-:W-:Y:S02]  /*1060*/  USHF.R.U64 UR25, UR20, UR15, UR11 ;  /* 0x0000000f14197299 */ /* 0x000fe4000800120b */
[----:B------:R-:W-:Y:S01]  /*1070*/  USHF.R.U32.HI UR11, URZ, UR15, UR11 ;  /* 0x0000000f3f0b7299 */ /* 0x000fe2000801160b */
[----:B------:R-:W-:Y:S01]  /*1080*/  UMOV UR10, 0xffffffff ;  /* 0xffffffff000a7882 */ /* 0x000fe20000000000 */
[----:B------:R-:W-:Y:S01]  /*1090*/  ULDC UR5, c[0x0][0x600] ;  /* 0x0001800000057ab9 */ /* 0x000fe20000000800 */
[----:B------:R-:W-:-:S02]  /*10a0*/  USHF.L.U32 UR10, UR10, UR21, URZ ;  /* 0x000000150a0a7299 */ /* 0x000fc4000800063f */
[----:B------:R-:W-:Y:S02]  /*10b0*/  USHF.R.U64 UR26, UR25, UR21, UR11 ;  /* 0x00000015191a7299 */ /* 0x000fe4000800120b */
[----:B------:R-:W-:Y:S02]  /*10c0*/  ULOP3.LUT UR15, URZ, UR10, URZ, 0x33, !UPT ;  /* 0x0000000a3f0f7292 */ /* 0x000fe4000f8e333f */
[----:B------:R-:W-:Y:S02]  /*10d0*/  UIADD3 UR19, UR5, -0x1, URZ ;  /* 0xffffffff05137890 */ /* 0x000fe4000fffe03f */
[----:B------:R-:W-:Y:S01]  /*10e0*/  USHF.R.U32.HI UR11, URZ, UR21, UR11 ;  /* 0x000000153f0b7299 */ /* 0x000fe2000801160b */
[----:B------:R-:W-:Y:S01]  /*10f0*/  ULDC UR22, c[0x0][0x648] ;  /* 0x0001920000167ab9 */ /* 0x000fe20000000800 */
[----:B------:R-:W-:Y:S01]  /*1100*/  ULDC UR23, c[0x0][0x638] ;  /* 0x00018e0000177ab9 */ /* 0x000fe20000000800 */
[----:B------:R-:W-:Y:S01]  /*1110*/  UMOV UR24, 0x1 ;  /* 0x0000000100187882 */ /* 0x000fe20000000000 */
[----:B------:R-:W-:Y:S01]  /*1120*/  UMOV UR10, UR26 ;  /* 0x0000001a000a7c82 */ /* 0x000fe20008000000 */
[----:B------:R-:W-:Y:S07]  /*1130*/  @!P0 BRA `(.L_x_13) ;  /* 0x0000000000308947 */ /* 0x000fee0003800000 */
[----:B------:R-:W-:Y:S02]  /*1140*/  ULDC UR16, c[0x0][0x64c] ;  /* 0x0001930000107ab9 */ /* 0x000fe40000000800 */
        /* <DEDUP_REMOVED lines=8> */
[----:B------:R-:W-:-:S07]  /*11d0*/  UIMAD.WIDE.U32.X UR8, UR18, UR9, UR16, UP1 ;  /* 0x00000009120872a5 */ /* 0x000fce00088e0410 */
[----:B------:R-:W-:Y:S01]  /*11e0*/  UMOV UR10, UR8 ;  /* 0x00000008000a7c82 */ /* 0x000fe20008000000 */
[----:B------:R-:W-:-:S05]  /*11f0*/  UMOV UR11, UR9 ;  /* 0x00000009000b7c82 */ /* 0x000fca0008000000 */
.L_x_13:
[----:B------:R-:W-:Y:S01]  /*1200*/  USHF.R.U64 UR9, UR10, UR22, UR11 ;  /* 0x000000160a097299 */ /* 0x000fe2000800120b */
[----:B------:R-:W-:Y:S01]  /*1210*/  IMAD.MOV.U32 R0, RZ, RZ, 0x1 ;  /* 0x00000001ff007424 */ /* 0x000fe200078e00ff */
[----:B------:R-:W-:Y:S01]  /*1220*/  USHF.L.U32 UR8, UR24, UR21, URZ ;  /* 0x0000001518087299 */ /* 0x000fe2000800063f */
[----:B------:R-:W-:Y:S01]  /*1230*/  IMAD.U32 R19, RZ, RZ, UR4 ;  /* 0x00000004ff137e24 */ /* 0x000fe2000f8e00ff */
[----:B------:R-:W-:Y:S02]  /*1240*/  ULOP3.LUT UR15, UR25, UR15, URZ, 0xc0, !UPT ;  /* 0x0000000f190f7292 */ /* 0x000fe4000f8ec03f */
[----:B------:R-:W-:Y:S02]  /*1250*/  UIADD3 UR10, -UR9, URZ, URZ ;  /* 0x0000003f090a7290 */ /* 0x000fe4000fffe13f */
[----:B------:R-:W-:Y:S02]  /*1260*/  UIMAD UR15, UR8, UR9, UR15 ;  /* 0x00000009080f72a4 */ /* 0x000fe4000f8e020f */
[----:B------:R-:W-:-:S02]  /*1270*/  ULOP3.LUT UR19, UR20, UR19, URZ, 0xc0, !UPT ;  /* 0x0000001314137292 */ /* 0x000fc4000f8ec03f */
[----:B------:R-:W-:Y:S01]  /*1280*/  UIMAD UR8, UR10, UR23, UR26 ;  /* 0x000000170a0872a4 */ /* 0x000fe2000f8e021a */
[----:B------:R-:W-:Y:S01]  /*1290*/  ULDC UR9, c[0x0][0x610] ;  /* 0x0001840000097ab9 */ /* 0x000fe20000000800 */
[----:B------:R-:W-:Y:S02]  /*12a0*/  UISETP.NE.AND UP1, UPT, UR40, URZ, UPT ;  /* 0x0000003f2800728c */ /* 0x000fe4000bf25270 */
[----:B------:R-:W-:Y:S02]  /*12b0*/  UIMAD UR7, UR15, UR9, UR7 ;  /* 0x000000090f0772a4 */ /* 0x000fe4000f8e0207 */
[----:B------:R-:W-:-:S04]  /*12c0*/  UIMAD UR8, UR8, UR5, UR19 ;  /* 0x00000005080872a4 */ /* 0x000fc8000f8e0213 */
[----:B------:R-:W-:Y:S02]  /*12d0*/  USEL UR5, UR8, UR7, !UP1 ;  /* 0x0000000708057287 */ /* 0x000fe4000c800000 */
[----:B------:R-:W-:-:S04]  /*12e0*/  USEL UR7, UR7, UR8, !UP1 ;  /* 0x0000000807077287 */ /* 0x000fc8000c800000 */
[----:B------:R-:W-:Y:S02]  /*12f0*/  IMAD.U32 R2, RZ, RZ, UR5 ;  /* 0x00000005ff027e24 */ /* 0x000fe4000f8e00ff */
[----:B------:R-:W-:-:S07]  /*1300*/  IMAD.U32 R18, RZ, RZ, UR7 ;  /* 0x00000007ff127e24 */ /* 0x000fce000f8e00ff */
.L_x_11:
[----:B------:R-:W-:Y:S05]  /*1310*/  @!P2 BRA `(.L_x_14) ;  /* 0x00000000000ca947 */ /* 0x000fea0003800000 */
[----:B------:R-:W-:Y:S01]  /*1320*/  UCGABAR_WAIT ;  /* 0x0000000000007dc7 */ /* 0x000fe20008000000 */
[----:B------:R-:W-:Y:S01]  /*1330*/  CCTL.IVALL ;  /* 0x00000000ff00798f */ /* 0x000fe20002000000 */
[----:B------:R-:W-:Y:S05]  /*1340*/  BRA `(.L_x_15) ;  /* 0x0000000000047947 */ /* 0x000fea0003800000 */
.L_x_14:
[----:B------:R-:W-:Y:S06]  /*1350*/  BAR.SYNC.DEFER_BLOCKING 0x0 ;  /* 0x0000000000007b1d */ /* 0x000fec0000010000 */
.L_x_15:
[----:B------:R-:W-:Y:S02]  /*1360*/  ULDC UR4, c[0x0][0x28c] ;  /* 0x0000a30000047ab9 */ /* 0x000fe40000000800 */
[----:B------:R-:W-:-:S04]  /*1370*/  UIADD3 UR4, UR4, 0x7f, URZ ;  /* 0x0000007f04047890 */ /* 0x000fc8000fffe03f */
[----:B------:R-:W-:-:S04]  /*1380*/  USHF.R.S32.HI UR5, URZ, 0x1f, UR4 ;  /* 0x0000001f3f057899 */ /* 0x000fc80008011404 */
[----:B------:R-:W-:-:S04]  /*1390*/  ULEA.HI UR5, UR5, UR4, URZ, 0x7 ;  /* 0x0000000405057291 */ /* 0x000fc8000f8f383f */
[----:B------:R-:W-:Y:S01]  /*13a0*/  USHF.R.S32.HI UR37, URZ, 0x7, UR5 ;  /* 0x000000073f257899 */ /* 0x000fe20008011405 */
[----:B------:R-:W-:Y:S11]  /*13b0*/  @!P3 BRA `(.L_x_16) ;  /* 0x0000009400d8b947 */ /* 0x000ff60003800000 */
[----:B------:R-:W-:-:S06]  /*13c0*/  UISETP.GT.U32.AND UP1, UPT, UR14, 0x1, UPT ;  /* 0x000000010e00788c */ /* 0x000fcc000bf24070 */
[----:B------:R-:W-:-:S13]  /*13d0*/  PLOP3.LUT P0, PT, PT, PT, UP1, 0x80, 0x0 ;  /* 0x000000000000781c */ /* 0x000fda0003f0f018 */
[----:B------:R-:W-:Y:S05]  /*13e0*/  @P0 EXIT ;  /* 0x000000000000094d */ /* 0x000fea0003800000 */
.L_x_17:
[----:B------:R-:W-:-:S08]  /*13f0*/  NOP ;  /* 0x0000000000007918 */ /* 0x000fd00000000000 */
[----:B------:R-:W0:Y:S02]  /*1400*/  USETMAXREG.TRY_ALLOC.CTAPOOL UP1, 0xe8 ;  /* 0x000000e8000079c8 */ /* 0x000e240008020600 */
[----:B0-----:R-:W-:-:S13]  /*1410*/  PLOP3.LUT P0, PT, PT, PT, UP1, 0x80, 0x0 ;  /* 0x000000000000781c */ /* 0x001fda0003f0f018 */
[----:B------:R-:W-:Y:S05]  /*1420*/  @!P0 BRA `(.L_x_17) ;  /* 0xfffffffc00f08947 */ /* 0x000fea000383ffff */
[----:B------:R-:W-:-:S13]  /*1430*/  LOP3.LUT P0, RZ, R0, 0xff, RZ, 0xc0, !PT ;  /* 0x000000ff00ff7812 */ /* 0x000fda000780c0ff */
[----:B------:R-:W-:Y:S05]  /*1440*/  @!P0 EXIT ;  /* 0x000000000000894d */ /* 0x000fea0003800000 */
[----:B------:R-:W0:Y:S01]  /*1450*/  S2UR UR5, SR_CgaCtaId ;  /* 0x00000000000579c3 */ /* 0x000e220000008800 */
[----:B------:R-:W-:Y:S01]  /*1460*/  VIADD R5, R5, 0xffffffff ;  /* 0xffffffff05057836 */ /* 0x000fe20000000000 */
[CC--:B------:R-:W-:Y:S01]  /*1470*/  LEA.HI R0, R9.reuse, R4.reuse, RZ, 0x2 ;  /* 0x0000000409007211 */ /* 0x0c0fe200078f10ff */
[----:B------:R-:W-:Y:S01]  /*1480*/  UMOV UR43, 0x400 ;  /* 0x00000400002b7882 */ /* 0x000fe20000000000 */
[----:B------:R-:W-:Y:S01]  /*1490*/  LEA.HI R9, R9, R4, RZ, 0x5 ;  /* 0x0000000409097211 */ /* 0x000fe200078f28ff */
[----:B------:R-:W-:Y:S01]  /*14a0*/  USHF.R.U32.HI UR4, URZ, 0x1, UR37 ;  /* 0x000000013f047899 */ /* 0x000fe20008011625 */
[----:B------:R-:W-:Y:S01]  /*14b0*/  R2UR UR45, R5 ;  /* 0x00000000052d72ca */ /* 0x000fe200000e0000 */
[----:B------:R-:W-:Y:S01]  /*14c0*/  ULOP3.LUT UR44, UR37, 0x1, URZ, 0xc0, !UPT ;  /* 0x00000001252c7892 */ /* 0x000fe2000f8ec03f */
[--C-:B------:R-:W-:Y:S01]  /*14d0*/  SHF.R.S32.HI R154, RZ, 0x2, R0.reuse ;  /* 0x00000002ff9a7819 */ /* 0x100fe20000011400 */
[----:B------:R-:W-:Y:S01]  /*14e0*/  UISETP.LT.AND UP1, UPT, UR37, 0x1, UPT ;  /* 0x000000012500788c */ /* 0x000fe2000bf21270 */
[----:B------:R-:W-:Y:S01]  /*14f0*/  SHF.R.S32.HI R3, RZ, 0x1f, R0 ;  /* 0x0000001fff037819 */ /* 0x000fe20000011400 */
[----:B------:R-:W-:Y:S01]  /*1500*/  ULOP3.LUT UR4, UR4, 0x1, URZ, 0xc0, !UPT ;  /* 0x0000000104047892 */ /* 0x000fe2000f8ec03f */
[----:B------:R-:W-:Y:S01]  /*1510*/  SHF.R.S32.HI R9, RZ, 0x5, R9 ;  /* 0x00000005ff097819 */ /* 0x000fe20000011409 */
[----:B------:R-:W-:Y:S01]  /*1520*/  ULDC UR6, c[0x0][0x284] ;  /* 0x0000a10000067ab9 */ /* 0x000fe20000000800 */
[----:B------:R-:W-:Y:S01]  /*1530*/  LEA.HI R3, R3, R154, RZ, 0x3 ;  /* 0x0000009a03037211 */ /* 0x000fe200078f18ff */
[----:B------:R-:W-:Y:S01]  /*1540*/  USEL UR44, UR44, URZ, !UP0 ;  /* 0x0000003f2c2c7287 */ /* 0x000fe2000c000000 */
[----:B------:R-:W-:Y:S01]  /*1550*/  LOP3.LUT R153, R0, 0xfffffffc, RZ, 0xc0, !PT ;  /* 0xfffffffc00997812 */ /* 0x000fe200078ec0ff */
[----:B------:R-:W-:Y:S01]  /*1560*/  USEL UR47, UR37, 0x1, UP1 ;  /* 0x00000001252f7887 */ /* 0x000fe20008800000 */
[----:B------:R-:W-:Y:S01]  /*1570*/  LOP3.LUT R3, R3, 0xfffffff8, RZ, 0xc0, !PT ;  /* 0xfffffff803037812 */ /* 0x000fe200078ec0ff */
[----:B------:R-:W-:Y:S01]  /*1580*/  USHF.L.U32 UR45, UR45, 0x3, URZ ;  /* 0x000000032d2d7899 */ /* 0x000fe2000800063f */
[----:B------:R-:W-:Y:S01]  /*1590*/  ISETP.NE.AND P0, PT, R5, RZ, PT ;  /* 0x000000ff0500720c */ /* 0x000fe20003f05270 */
[----:B------:R-:W-:Y:S01]  /*15a0*/  UISETP.EQ.U32.AND UP0, UPT, UR4, 0x1, !UP0 ;  /* 0x000000010400788c */ /* 0x000fe2000c702070 */
[----:B------:R-:W-:Y:S01]  /*15b0*/  IMAD.IADD R153, R4, 0x1, -R153 ;  /* 0x0000000104997824 */ /* 0x000fe200078e0a99 */
[----:B------:R-:W-:Y:S01]  /*15c0*/  ULOP3.LUT UR36, UR42, 0x1, URZ, 0xfc, !UPT ;  /* 0x000000012a247892 */ /* 0x000fe2000f8efc3f */
[----:B------:R-:W-:Y:S01]  /*15d0*/  IMAD.IADD R154, R154, 0x1, -R3 ;  /* 0x000000019a9a7824 */ /* 0x000fe200078e0a03 */
[----:B0-----:R-:W-:Y:S01]  /*15e0*/  ULEA UR43, UR5, UR43, 0x18 ;  /* 0x0000002b052b7291 */ /* 0x001fe2000f8ec03f */
[----:B------:R-:W-:Y:S01]  /*15f0*/  IMAD.U32 R157, RZ, RZ, UR45 ;  /* 0x0000002dff9d7e24 */ /* 0x000fe2000f8e00ff */
[----:B------:R-:W-:Y:S01]  /*1600*/  SEL R170, RZ, 0x1, P0 ;  /* 0x00000001ffaa7807 */ /* 0x000fe20000000000 */
[--C-:B------:R-:W-:Y:S01]  /*1610*/  IMAD R161, R9, -0x10, -R154.reuse ;  /* 0xfffffff009a17824 */ /* 0x100fe200078e0a9a */
[----:B------:R-:W-:Y:S01]  /*1620*/  UIADD3 UR46, UR43, 0x30, URZ ;  /* 0x000000302b2e7890 */ /* 0x000fe2000fffe03f */
[--C-:B------:R-:W-:Y:S01]  /*1630*/  SHF.R.S32.HI R155, RZ, 0x1f, R154.reuse ;  /* 0x0000001fff9b7819 */ /* 0x100fe2000001149a */
[----:B------:R-:W-:Y:S01]  /*1640*/  UIADD3 UR47, -UR47, UR37, URZ ;  /* 0x000000252f2f7290 */ /* 0x000fe2000fffe13f */
[----:B------:R-:W-:Y:S01]  /*1650*/  LOP3.LUT R159, R157, 0x8, RZ, 0xc0, !PT ;  /* 0x000000089d9f7812 */ /* 0x000fe200078ec0ff */
[----:B------:R-:W-:Y:S01]  /*1660*/  VIADD R161, R161, UR6 ;  /* 0x00000006a1a17c36 */ /* 0x000fe20008000000 */
[----:B------:R-:W-:Y:S01]  /*1670*/  LOP3.LUT R157, R157, 0x8, RZ, 0xc, !PT ;  /* 0x000000089d9d7812 */ /* 0x000fe200078e0cff */
[----:B------:R-:W-:Y:S01]  /*1680*/  IMAD.U32 R156, RZ, RZ, UR46 ;  /* 0x0000002eff9c7e24 */ /* 0x000fe2000f8e00ff */
[----:B------:R-:W-:Y:S01]  /*1690*/  LOP3.LUT R159, R159, 0x18, RZ, 0x3c, !PT ;  /* 0x000000189f9f7812 */ /* 0x000fe200078e3cff */
[----:B------:R-:W-:Y:S01]  /*16a0*/  IMAD.WIDE R154, R9, 0x10, R154 ;  /* 0x00000010099a7825 */ /* 0x000fe200078e029a */
[----:B------:R-:W-:-:S03]  /*16b0*/  USEL UR48, URZ, 0x1, !UP0 ;  /* 0x000000013f307887 */ /* 0x000fc6000c000000 */
[----:B------:R-:W-:-:S09]  /*16c0*/  VIADD R158, R156, UR45 ;  /* 0x0000002d9c9e7c36 */ /* 0x000fd20008000000 */
.L_x_293:
[----:B------:R-:W-:Y:S01]  /*16d0*/  SHF.L.U32 R3, R170, 0x1f, RZ ;  /* 0x0000001faa037819 */ /* 0x000fe200000006ff */
[----:B------:R-:W-:Y:S02]  /*16e0*/  ULDC UR4, c[0x0][0x28c] ;  /* 0x0000a30000047ab9 */ /* 0x000fe40000000800 */
[----:B------:R-:W-:Y:S01]  /*16f0*/  ISETP.LT.AND P1, PT, RZ, UR4, PT ;  /* 0x00000004ff007c0c */ /* 0x000fe2000bf21270 */
[----:B------:R-:W0:Y:S02]  /*1700*/  SYNCS.PHASECHK.TRANS64.TRYWAIT P0, [R156+UR45], R3 ;  /* 0x000000039c0075a7 */ /* 0x000e24000800016d */
[----:B01234-:R-:W-:Y:S10]  /*1710*/  @!P0 BRA `(.L_x_18) ;  /* 0x000000a000fc8947 */ /* 0x01fff40003800000 */
.L_x_313:
[----:B------:R-:W-:Y:S05]  /*1720*/  @P1 BRA `(.L_x_19) ;  /* 0x0000000000401947 */ /* 0x000fea0003800000 */
[----:B------:R-:W-:Y:S01]  /*1730*/  MOV R0, 0x0 ;  /* 0x0000000000007802 */ /* 0x000fe20000000f00 */
[----:B------:R-:W-:Y:S01]  /*1740*/  ULDC.64 UR4, c[0x4][0x68] ;  /* 0x01001a0000047ab9 */ /* 0x000fe20000000a00 */
[----:B------:R-:W-:Y:S01]  /*1750*/  ULDC.64 UR6, c[0x4][0x8] ;  /* 0x0100020000067ab9 */ /* 0x000fe20000000a00 */
[----:B------:R-:W-:Y:S01]  /*1760*/  IMAD.U32 R4, RZ, RZ, UR4 ;  /* 0x00000004ff047e24 */ /* 0x000fe2000f8e00ff */
[----:B------:R1:W2:Y:S01]  /*1770*/  LDC.64 R14, c[0x4][R0] ;  /* 0x01000000000e7b82 */ /* 0x0002a20000000a00 */
[----:B------:R-:W-:Y:S01]  /*1780*/  IMAD.U32 R5, RZ, RZ, UR5 ;  /* 0x00000005ff057e24 */ /* 0x000fe2000f8e00ff */
[----:B------:R-:W-:Y:S01]  /*1790*/  ULDC.64 UR4, c[0x4][0x70] ;  /* 0x01001c0000047ab9 */ /* 0x000fe20000000a00 */
[----:B------:R-:W-:Y:S02]  /*17a0*/  IMAD.U32 R10, RZ, RZ, UR6 ;  /* 0x00000006ff0a7e24 */ /* 0x000fe4000f8e00ff */
[----:B------:R-:W-:Y:S02]  /*17b0*/  IMAD.U32 R6, RZ, RZ, UR4 ;  /* 0x00000004ff067e24 */ /* 0x000fe4000f8e00ff */
[----:B------:R-:W-:-:S02]  /*17c0*/  IMAD.U32 R7, RZ, RZ, UR5 ;  /* 0x00000005ff077e24 */ /* 0x000fc4000f8e00ff */
[----:B------:R-:W-:Y:S02]  /*17d0*/  IMAD.U32 R11, RZ, RZ, UR7 ;  /* 0x00000007ff0b7e24 */ /* 0x000fe4000f8e00ff */
[----:B------:R-:W-:Y:S02]  /*17e0*/  IMAD.MOV.U32 R8, RZ, RZ, 0x1e1 ;  /* 0x000001e1ff087424 */ /* 0x000fe400078e00ff */
[----:B------:R-:W-:Y:S02]  /*17f0*/  IMAD.MOV.U32 R12, RZ, RZ, 0x1 ;  /* 0x00000001ff0c7424 */ /* 0x000fe400078e00ff */
[----:B-1----:R-:W-:-:S07]  /*1800*/  IMAD.MOV.U32 R13, RZ, RZ, RZ ;  /* 0x000000ffff0d7224 */ /* 0x002fce00078e00ff */
[----:B------:R-:W-:-:S07]  /*1810*/  LEPC R20, `(.L_x_19) ;  /* 0x000000001014794e */ /* 0x000fce0000000000 */
[----:B0-2--5:R-:W-:Y:S05]  /*1820*/  CALL.ABS.NOINC R14 ;  /* 0x000000000e007343 */ /* 0x025fea0003c00000 */
.L_x_19:
[----:B------:R-:W-:-:S05]  /*1830*/  IMAD.U32 R0, RZ, RZ, UR36 ;  /* 0x00000024ff007e24 */ /* 0x000fca000f8e00ff */
[----:B------:R-:W-:-:S13]  /*1840*/  ISETP.NE.AND P0, PT, R0, 0x3, PT ;  /* 0x000000030000780c */ /* 0x000fda0003f05270 */
[----:B------:R-:W-:Y:S05]  /*1850*/  @!P0 BRA `(.L_x_20) ;  /* 0x0000000000048947 */ /* 0x000fea0003800000 */
[----:B------:R-:W-:Y:S01]  /*1860*/  BPT.TRAP 0x1 ;  /* 0x000000040000795c */ /* 0x000fe20000300000 */
.L_x_20:
[----:B0-----:R-:W-:Y:S02]  /*1870*/  IMAD.U32 R3, RZ, RZ, UR44 ;  /* 0x0000002cff037e24 */ /* 0x001fe4000f8e00ff */
[----:B------:R-:W-:-:S03]  /*1880*/  IMAD.U32 R0, RZ, RZ, UR48 ;  /* 0x00000030ff007e24 */ /* 0x000fc6000f8e00ff */
[----:B------:R-:W-:Y:S02]  /*1890*/  LEA R3, R3, UR43, 0x3 ;  /* 0x0000002b03037c11 */ /* 0x000fe4000f8e18ff */
[----:B------:R-:W-:-:S04]  /*18a0*/  SHF.L.U32 R0, R0, 0x1f, RZ ;  /* 0x0000001f00007819 */ /* 0x000fc800000006ff */
[----:B------:R0:W1:Y:S01]  /*18b0*/  SYNCS.PHASECHK.TRANS64.TRYWAIT P1, [R3+URZ], R0 ;  /* 0x00000000030075a7 */ /* 0x000062000802017f */
[----:B------:R-:W-:Y:S05]  /*18c0*/  @!P0 BRA `(.L_x_21) ;  /* 0x0000000000048947 */ /* 0x000fea0003800000 */
[----:B------:R-:W-:Y:S01]  /*18d0*/  BPT.TRAP 0x1 ;  /* 0x000000040000795c */ /* 0x000fe20000300000 */
.L_x_21:
[----:B------:R-:W-:-:S05]  /*18e0*/  IMAD.U32 R4, RZ, RZ, UR47 ;  /* 0x0000002fff047e24 */ /* 0x000fca000f8e00ff */
[----:B------:R-:W-:Y:S01]  /*18f0*/  ISETP.GE.AND P2, PT, R4, 0x1, PT ;  /* 0x000000010400780c */ /* 0x000fe20003f46270 */
[----:B-1----:R-:W-:-:S12]  /*1900*/  @P1 BRA `(.L_x_22) ;  /* 0x0000000000081947 */ /* 0x002fd80003800000 */
[----:B------:R-:W1:Y:S02]  /*1910*/  SYNCS.PHASECHK.TRANS64.TRYWAIT P1, [R3+URZ], R0 ;  /* 0x00000000030075a7 */ /* 0x000e64000802017f */
[----:B-1----:R-:W-:Y:S05]  /*1920*/  @!P1 BRA `(.L_x_23) ;  /* 0x000000a0008c9947 */ /* 0x002fea0003800000 */
.L_x_22:
[----:B------:R-:W-:Y:S05]  /*1930*/  WARPSYNC.ALL ;  /* 0x0000000000007948 */ /* 0x000fea0003800000 */
[----:B------:R-:W-:Y:S01]  /*1940*/  UIADD3 UR4, UR43, 0x100, URZ ;  /* 0x000001002b047890 */ /* 0x000fe2000fffe03f */
[----:B------:R-:W-:Y:S01]  /*1950*/  WARPGROUP.ARRIVE ;  /* 0x00000000000079c5 */ /* 0x000fe20000000000 */
[----:B------:R-:W-:Y:S02]  /*1960*/  UIADD3 UR5, UR43, 0x8100, URZ ;  /* 0x000081002b057890 */ /* 0x000fe4000fffe03f */
[----:B------:R-:W-:Y:S02]  /*1970*/  USHF.R.U32.HI UR4, URZ, 0x4, UR4 ;  /* 0x000000043f047899 */ /* 0x000fe40008011604 */
[----:B------:R-:W-:-:S02]  /*1980*/  USHF.R.U32.HI UR5, URZ, 0x4, UR5 ;  /* 0x000000043f057899 */ /* 0x000fc40008011605 */
[----:B------:R-:W-:Y:S02]  /*1990*/  ULOP3.LUT UR4, UR4, 0x3fff, URZ, 0xc0, !UPT ;  /* 0x00003fff04047892 */ /* 0x000fe4000f8ec03f */
[----:B------:R-:W-:Y:S02]  /*19a0*/  ULOP3.LUT UR5, UR5, 0x3fff, URZ, 0xc0, !UPT ;  /* 0x00003fff05057892 */ /* 0x000fe4000f8ec03f */
[----:B------:R-:W-:Y:S02]  /*19b0*/  ULOP3.LUT UR4, UR4, 0x10000, URZ, 0xfc, !UPT ;  /* 0x0001000004047892 */ /* 0x000fe4000f8efc3f */
[----:B------:R-:W-:Y:S02]  /*19c0*/  ULOP3.LUT UR5, UR5, 0x10000, URZ, 0xfc, !UPT ;  /* 0x0001000005057892 */ /* 0x000fe4000f8efc3f */
[----:B------:R-:W-:Y:S02]  /*19d0*/  ULEA UR7, UR44, UR4, 0xa ;  /* 0x000000042c077291 */ /* 0x000fe4000f8e503f */
[----:B------:R-:W-:Y:S01]  /*19e0*/  ULEA UR6, UR44, UR5, 0xc ;  /* 0x000000052c067291 */ /* 0x000fe2000f8e603f */
[----:B------:R-:W-:Y:S01]  /*19f0*/  UMOV UR9, 0x40000040 ;  /* 0x4000004000097882 */ /* 0x000fe20000000000 */
[----:B------:R-:W-:-:S03]  /*1a00*/  UMOV UR11, 0x40000040 ;  /* 0x40000040000b7882 */ /* 0x000fc60000000000 */
[----:B------:R-:W-:Y:S02]  /*1a10*/  UMOV UR8, UR7 ;  /* 0x0000000700087c82 */ /* 0x000fe40008000000 */
[----:B------:R-:W-:Y:S02]  /*1a20*/  UMOV UR10, UR6 ;  /* 0x00000006000a7c82 */ /* 0x000fe40008000000 */
[----:B------:R-:W-:Y:S01]  /*1a30*/  HGMMA.64x256x16.F32 R24, gdesc[UR8], RZ, !UPT, gsb0 ;  /* 0x03e00000081879f0 */ /* 0x000fe2000c0008ff */
[----:B------:R-:W-:Y:S02]  /*1a40*/  UIADD3 UR8, UR7, 0x2, URZ ;  /* 0x0000000207087890 */ /* 0x000fe4000fffe03f */
[----:B------:R-:W-:Y:S01]  /*1a50*/  UIADD3 UR10, UR6, 0x2, URZ ;  /* 0x00000002060a7890 */ /* 0x000fe2000fffe03f */
[----:B------:R-:W-:Y:S01]  /*1a60*/  UMOV UR9, 0x40000040 ;  /* 0x4000004000097882 */ /* 0x000fe20000000000 */
[----:B------:R-:W-:Y:S01]  /*1a70*/  UMOV UR11, 0x40000040 ;  /* 0x40000040000b7882 */ /* 0x000fe20000000000 */
[----:B------:R-:W-:-:S02]  /*1a80*/  WARPGROUP.DEPBAR.LE gsb0, 0x0 ;  /* 0x00008000000079c5 */ /* 0x000fc40000010000 */
[----:B------:R-:W-:-:S15]  /*1a90*/  WARPGROUP.ARRIVE ;  /* 0x00000000000079c5 */ /* 0x000fde0000000000 */
[----:B------:R-:W-:-:S05]  /*1aa0*/  NOP ;  /* 0x0000000000007918 */ /* 0x000fca0000000000 */
[----:B------:R-:W-:Y:S01]  /*1ab0*/  HGMMA.64x256x16.F32 R24, gdesc[UR8], R24, gsb0 ;  /* 0x03e00000081879f0 */ /* 0x000fe20008000818 */
[----:B------:R-:W-:Y:S02]  /*1ac0*/  UIADD3 UR8, UR7, 0x4, URZ ;  /* 0x0000000407087890 */ /* 0x000fe4000fffe03f */
[----:B------:R-:W-:Y:S01]  /*1ad0*/  UIADD3 UR10, UR6, 0x4, URZ ;  /* 0x00000004060a7890 */ /* 0x000fe2000fffe03f */
[----:B------:R-:W-:Y:S01]  /*1ae0*/  UMOV UR9, 0x40000040 ;  /* 0x4000004000097882 */ /* 0x000fe20000000000 */
[----:B------:R-:W-:Y:S01]  /*1af0*/  UMOV UR11, 0x40000040 ;  /* 0x40000040000b7882 */ /* 0x000fe20000000000 */
[----:B------:R-:W-:Y:S02]  /*1b00*/  WARPGROUP.DEPBAR.LE gsb0, 0x0 ;  /* 0x00008000000079c5 */ /* 0x000fe40000010000 */
        /* <DEDUP_REMOVED lines=42> */
[----:B------:R-:W-:Y:S03]  /*1db0*/  HGMMA.64x256x16.F32 R24, gdesc[UR8], R24, gsb0 ;  /* 0x03e00000081879f0 */ /* 0x000fe60008000818 */
[----:B------:R-:W-:Y:S02]  /*1dc0*/  WARPGROUP.DEPBAR.LE gsb0, 0x0 ;  /* 0x00008000000079c5 */ /* 0x000fe40000010000 */
[----:B------:R-:W-:Y:S05]  /*1dd0*/  @!P2 BRA `(.L_x_24) ;  /* 0x0000000400a4a947 */ /* 0x000fea0003800000 */
[----:B------:R-:W-:Y:S01]  /*1de0*/  UIADD3 UR6, UR44, 0x1, URZ ;  /* 0x000000012c067890 */ /* 0x000fe2000fffe03f */
[----:B01----:R-:W-:Y:S02]  /*1df0*/  IMAD.U32 R0, RZ, RZ, UR47 ;  /* 0x0000002fff007e24 */ /* 0x003fe4000f8e00ff */
[----:B------:R-:W-:Y:S01]  /*1e00*/  IMAD.U32 R3, RZ, RZ, UR44 ;  /* 0x0000002cff037e24 */ /* 0x000fe2000f8e00ff */
[----:B------:R-:W-:-:S04]  /*1e10*/  UISETP.NE.AND UP0, UPT, UR6, 0x2, UPT ;  /* 0x000000020600788c */ /* 0x000fc8000bf05270 */
[----:B------:R-:W-:Y:S02]  /*1e20*/  USEL UR7, URZ, 0x1, UP0 ;  /* 0x000000013f077887 */ /* 0x000fe40008000000 */
[----:B------:R-:W-:Y:S02]  /*1e30*/  USEL UR6, UR6, URZ, UP0 ;  /* 0x0000003f06067287 */ /* 0x000fe40008000000 */
[----:B------:R-:W-:-:S06]  /*1e40*/  ULOP3.LUT UR7, UR48, UR7, URZ, 0x3c, !UPT ;  /* 0x0000000730077292 */ /* 0x000fcc000f8e3c3f */
[----:B------:R-:W-:-:S07]  /*1e50*/  IMAD.U32 R6, RZ, RZ, UR7 ;  /* 0x00000007ff067e24 */ /* 0x000fce000f8e00ff */
.L_x_31:
[----:B------:R-:W-:Y:S05]  /*1e60*/  @!P0 BRA `(.L_x_25) ;  /* 0x0000000000048947 */ /* 0x000fea0003800000 */
[----:B------:R-:W-:Y:S01]  /*1e70*/  BPT.TRAP 0x1 ;  /* 0x000000040000795c */ /* 0x000fe20000300000 */
.L_x_25:
[----:B------:R-:W-:Y:S01]  /*1e80*/  ULEA UR7, UR6, UR43, 0x3 ;  /* 0x0000002b06077291 */ /* 0x000fe2000f8e183f */
[----:B------:R-:W-:-:S08]  /*1e90*/  SHF.L.U32 R4, R6, 0x1f, RZ ;  /* 0x0000001f06047819 */ /* 0x000fd000000006ff */
[----:B------:R0:W1:Y:S01]  /*1ea0*/  SYNCS.PHASECHK.TRANS64.TRYWAIT P1, [UR7], R4 ;  /* 0x00000004ff0075a7 */ /* 0x0000620008020147 */
[----:B------:R-:W-:Y:S05]  /*1eb0*/  @!P0 BRA `(.L_x_26) ;  /* 0x0000000000048947 */ /* 0x000fea0003800000 */
[----:B------:R-:W-:Y:S01]  /*1ec0*/  BPT.TRAP 0x1 ;  /* 0x000000040000795c */ /* 0x000fe20000300000 */
.L_x_26:
[----:B-1----:R-:W-:Y:S05]  /*1ed0*/  @P1 BRA `(.L_x_27) ;  /* 0x0000000000081947 */ /* 0x002fea0003800000 */
[----:B------:R-:W1:Y:S02]  /*1ee0*/  SYNCS.PHASECHK.TRANS64.TRYWAIT P1, [UR7], R4 ;  /* 0x00000004ff0075a7 */ /* 0x000e640008020147 */
[----:B-1----:R-:W-:Y:S05]  /*1ef0*/  @!P1 BRA `(.L_x_28) ;  /* 0x0000009c002c9947 */ /* 0x002fea0003800000 */
.L_x_27:
[----:B------:R-:W-:Y:S01]  /*1f00*/  ULEA UR12, UR6, UR4, 0xa ;  /* 0x00000004060c7291 */ /* 0x000fe2000f8e503f */
[----:B------:R-:W-:Y:S01]  /*1f10*/  WARPGROUP.ARRIVE ;  /* 0x00000000000079c5 */ /* 0x000fe20000000000 */
[----:B------:R-:W-:Y:S01]  /*1f20*/  ULEA UR7, UR6, UR5, 0xc ;  /* 0x0000000506077291 */ /* 0x000fe2000f8e603f */
[----:B------:R-:W-:Y:S01]  /*1f30*/  UMOV UR9, 0x40000040 ;  /* 0x4000004000097882 */ /* 0x000fe20000000000 */
[----:B------:R-:W-:-:S03]  /*1f40*/  UMOV UR11, 0x40000040 ;  /* 0x40000040000b7882 */ /* 0x000fc60000000000 */
[----:B------:R-:W-:Y:S02]  /*1f50*/  UMOV UR8, UR12 ;  /* 0x0000000c00087c82 */ /* 0x000fe40008000000 */
[----:B------:R-:W-:Y:S02]  /*1f60*/  UMOV UR10, UR7 ;  /* 0x00000007000a7c82 */ /* 0x000fe40008000000 */
[----:B------:R-:W-:Y:S01]  /*1f70*/  HGMMA.64x256x16.F32 R24, gdesc[UR8], R24, gsb0 ;  /* 0x03e00000081879f0 */ /* 0x000fe20008000818 */
        /* <DEDUP_REMOVED lines=58> */
[----:B------:R-:W-:Y:S01]  /*2320*/  BPT.TRAP 0x1 ;  /* 0x000000040000795c */ /* 0x000fe20000300000 */
.L_x_29:
[----:B------:R-:W-:Y:S01]  /*2330*/  ISETP.NE.AND P1, PT, R160, RZ, PT ;  /* 0x000000ffa000720c */ /* 0x000fe20003f25270 */
[----:B------:R-:W-:-:S12]  /*2340*/  UISETP.GT.U32.AND UP0, UPT, UR42, 0x1, UPT ;  /* 0x000000012a00788c */ /* 0x000fd8000bf04070 */
[----:B01----:R-:W-:-:S05]  /*2350*/  @P1 LEA R4, R3, UR43, 0x3 ;  /* 0x0000002b03041c11 */ /* 0x003fca000f8e18ff */
[----:B------:R-:W-:-:S05]  /*2360*/  @P1 VIADD R5, R4, 0x10 ;  /* 0x0000001004051836 */ /* 0x000fca0000000000 */
[----:B------:R-:W-:-:S04]  /*2370*/  @P1 PRMT R5, R152, 0x654, R5 ;  /* 0x0000065498051816 */ /* 0x000fc80000000005 */
[----:B------:R0:W-:Y:S01]  /*2380*/  @P1 SYNCS.ARRIVE.TRANS64.RED.A1T0 RZ, [R5+URZ], RZ ;  /* 0x000000ff05ff19a7 */ /* 0x0001e2000810043f */
[----:B------:R-:W-:-:S13]  /*2390*/  PLOP3.LUT P1, PT, PT, PT, UP0, 0x80, 0x0 ;  /* 0x000000000000781c */ /* 0x000fda0003f2f008 */
[----:B0-----:R-:W-:Y:S05]  /*23a0*/  @P1 BRA `(.L_x_30) ;  /* 0x0000000000041947 */ /* 0x001fea0003800000 */
[----:B------:R-:W-:Y:S01]  /*23b0*/  BPT.TRAP 0x1 ;  /* 0x000000040000795c */ /* 0x000fe20000300000 */
.L_x_30:
[----:B------:R-:W-:Y:S01]  /*23c0*/  UIADD3 UR6, UR6, 0x1, URZ ;  /* 0x0000000106067890 */ /* 0x000fe2000fffe03f */
[C---:B------:R-:W-:Y:S01]  /*23d0*/  ISETP.GT.AND P2, PT, R0.reuse, 0x1, PT ;  /* 0x000000010000780c */ /* 0x040fe20003f44270 */
[----:B------:R-:W-:Y:S02]  /*23e0*/  VIADD R3, R3, 0x1 ;  /* 0x0000000103037836 */ /* 0x000fe40000000000 */
[----:B------:R-:W-:Y:S01]  /*23f0*/  UISETP.NE.AND UP0, UPT, UR6, 0x2, UPT ;  /* 0x000000020600788c */ /* 0x000fe2000bf05270 */
[----:B------:R-:W-:Y:S02]  /*2400*/  VIADD R0, R0, 0xffffffff ;  /* 0xffffffff00007836 */ /* 0x000fe40000000000 */
[C---:B------:R-:W-:Y:S01]  /*2410*/  ISETP.NE.AND P1, PT, R3.reuse, 0x2, PT ;  /* 0x000000020300780c */ /* 0x040fe20003f25270 */
[----:B------:R-:W-:Y:S02]  /*2420*/  USEL UR7, URZ, 0x1, UP0 ;  /* 0x000000013f077887 */ /* 0x000fe40008000000 */
[----:B------:R-:W-:Y:S01]  /*2430*/  USEL UR6, UR6, URZ, UP0 ;  /* 0x0000003f06067287 */ /* 0x000fe20008000000 */
[----:B------:R-:W-:-:S03]  /*2440*/  SEL R3, R3, RZ, P1 ;  /* 0x000000ff03037207 */ /* 0x000fc60000800000 */
[----:B------:R-:W-:Y:S01]  /*2450*/  LOP3.LUT R6, R6, UR7, RZ, 0x3c, !PT ;  /* 0x0000000706067c12 */ /* 0x000fe2000f8e3cff */
[----:B------:R-:W-:Y:S07]  /*2460*/  @P2 BRA `(.L_x_31) ;  /* 0xfffffff8007c2947 */ /* 0x000fee000383ffff */
.L_x_24:
[----:B------:R-:W-:Y:S01]  /*2470*/  ULDC UR4, c[0x0][0x28c] ;  /* 0x0000a30000047ab9 */ /* 0x000fe20000000800 */
[----:B------:R2:W-:Y:S01]  /*2480*/  SYNCS.ARRIVE.TRANS64.A1T0 RZ, [R157+UR46], RZ ;  /* 0x000000ff9dff79a7 */ /* 0x0005e2000810002e */
[----:B------:R-:W-:-:S06]  /*2490*/  UISETP.GE.AND UP0, UPT, UR4, 0x1, UPT ;  /* 0x000000010400788c */ /* 0x000fcc000bf06270 */
[----:B------:R-:W-:-:S13]  /*24a0*/  PLOP3.LUT P1, PT, PT, PT, UP0, 0x80, 0x0 ;  /* 0x000000000000781c */ /* 0x000fda0003f2f008 */
[----:B--2---:R-:W-:Y:S05]  /*24b0*/  @!P1 BRA `(.L_x_32) ;  /* 0x0000000000409947 */ /* 0x004fea0003800000 */
[----:B------:R-:W-:Y:S05]  /*24c0*/  @!P0 BRA `(.L_x_33) ;  /* 0x0000000000048947 */ /* 0x000fea0003800000 */
[----:B------:R-:W-:Y:S01]  /*24d0*/  BPT.TRAP 0x1 ;  /* 0x000000040000795c */ /* 0x000fe20000300000 */
.L_x_33:
[----:B------:R-:W-:Y:S01]  /*24e0*/  ISETP.NE.AND P0, PT, R160, RZ, PT ;  /* 0x000000ffa000720c */ /* 0x000fe20003f05270 */
[----:B01----:R-:W-:-:S12]  /*24f0*/  IMAD.U32 R3, RZ, RZ, UR43 ;  /* 0x0000002bff037e24 */ /* 0x003fd8000f8e00ff */
[----:B------:R-:W-:-:S05]  /*2500*/  VOTEU.ANY UP0, P0 ;  /* 0x00000000003f7886 */ /* 0x000fca0000000100 */
[----:B------:R-:W-:Y:S02]  /*2510*/  @UP0 UIADD3 UR5, UR47, UR44, URZ ;  /* 0x0000002c2f050290 */ /* 0x000fe4000fffe03f */
[----:B------:R-:W-:-:S04]  /*2520*/  UISETP.GT.U32.AND UP0, UPT, UR42, 0x1, UPT ;  /* 0x000000012a00788c */ /* 0x000fc8000bf04070 */
[----:B------:R-:W-:-:S04]  /*2530*/  IMAD.U32 R0, RZ, RZ, UR5 ;  /* 0x00000005ff007e24 */ /* 0x000fc8000f8e00ff */
[----:B------:R-:W-:-:S05]  /*2540*/  @P0 IMAD.SHL.U32 R0, R0, 0x8, RZ ;  /* 0x0000000800000824 */ /* 0x000fca00078e00ff */
[----:B------:R-:W-:-:S04]  /*2550*/  @P0 LOP3.LUT R0, R0, 0x8, RZ, 0xc0, !PT ;  /* 0x0000000800000812 */ /* 0x000fc800078ec0ff */
[----:B------:R-:W-:-:S04]  /*2560*/  @P0 IADD3 R3, R3, 0x10, R0 ;  /* 0x0000001003030810 */ /* 0x000fc80007ffe000 */
[----:B------:R-:W-:-:S04]  /*2570*/  @P0 PRMT R3, R152, 0x654, R3 ;  /* 0x0000065498030816 */ /* 0x000fc80000000003 */
[----:B------:R2:W-:Y:S01]  /*2580*/  @P0 SYNCS.ARRIVE.TRANS64.RED.A1T0 RZ, [R3+URZ], RZ ;  /* 0x000000ff03ff09a7 */ /* 0x0005e2000810043f */
[----:B------:R-:W-:-:S13]  /*2590*/  PLOP3.LUT P0, PT, PT, PT, UP0, 0x80, 0x0 ;  /* 0x000000000000781c */ /* 0x000fda0003f0f008 */
[----:B--2---:R-:W-:Y:S05]  /*25a0*/  @P0 BRA `(.L_x_32) ;  /* 0x0000000000040947 */ /* 0x004fea0003800000 */
[----:B------:R-:W-:Y:S01]  /*25b0*/  BPT.TRAP 0x1 ;  /* 0x000000040000795c */ /* 0x000fe20000300000 */
.L_x_32:
[----:B01----:R-:W-:Y:S01]  /*25c0*/  SHF.L.U32 R3, R170, 0x1f, RZ ;  /* 0x0000001faa037819 */ /* 0x003fe200000006ff */
[----:B------:R-:W-:Y:S01]  /*25d0*/  ULEA UR6, UR37, UR44, 0x1 ;  /* 0x0000002c25067291 */ /* 0x000fe2000f8e083f */
[----:B------:R-:W0:Y:S01]  /*25e0*/  LDC R6, c[0x0][0x288] ;  /* 0x0000a200ff067b82 */ /* 0x000e220000000800 */
[----:B------:R-:W-:Y:S01]  /*25f0*/  UIADD3 UR4, UR4, 0xfe, URZ ;  /* 0x000000fe04047890 */ /* 0x000fe2000fffe03f */
[----:B------:R-:W-:Y:S01]  /*2600*/  IMAD.SHL.U32 R8, R153, 0x2, RZ ;  /* 0x0000000299087824 */ /* 0x000fe200078e00ff */
[----:B------:R-:W-:Y:S02]  /*2610*/  USHF.R.U32.HI UR5, URZ, 0x1, UR6 ;  /* 0x000000013f057899 */ /* 0x000fe40008011606 */
[----:B------:R-:W-:Y:S02]  /*2620*/  UISETP.GT.U32.AND UP0, UPT, UR6, 0x1, UPT ;  /* 0x000000010600788c */ /* 0x000fe4000bf04070 */
[----:B------:R-:W-:Y:S01]  /*2630*/  ULOP3.LUT UR5, UR5, 0x1, URZ, 0xc0, !UPT ;  /* 0x0000000105057892 */ /* 0x000fe2000f8ec03f */
[----:B------:R-:W1:Y:S01]  /*2640*/  SYNCS.PHASECHK.TRANS64.TRYWAIT P0, [R156+UR45+0x10], R3 ;  /* 0x000010039c0075a7 */ /* 0x000e62000800016d */
[----:B------:R-:W-:Y:S01]  /*2650*/  UISETP.LT.U32.AND UP0, UPT, UR4, 0xff, UP0 ;  /* 0x000000ff0400788c */ /* 0x000fe20008701070 */
[----:B------:R-:W-:Y:S01]  /*2660*/  SHF.R.S32.HI R9, RZ, 0x1f, R8 ;  /* 0x0000001fff097819 */ /* 0x000fe20000011408 */
[----:B------:R-:W-:-:S02]  /*2670*/  UISETP.NE.U32.AND UP1, UPT, UR5, 0x1, UPT ;  /* 0x000000010500788c */ /* 0x000fc4000bf25070 */
[----:B------:R-:W-:Y:S02]  /*2680*/  USEL UR5, URZ, 0x1, !UP0 ;  /* 0x000000013f057887 */ /* 0x000fe4000c000000 */
[----:B------:R-:W-:-:S04]  /*2690*/  UISETP.GT.U32.AND UP1, UPT, UR4, 0xfe, !UP1 ;  /* 0x000000fe0400788c */ /* 0x000fc8000cf24070 */
[----:B------:R-:W-:-:S04]  /*26a0*/  USEL UR4, URZ, 0x1, !UP1 ;  /* 0x000000013f047887 */ /* 0x000fc8000c800000 */
[----:B------:R-:W-:Y:S01]  /*26b0*/  ULOP3.LUT UR48, UR4, UR48, UR5, 0x96, !UPT ;  /* 0x0000003004307292 */ /* 0x000fe2000f8e9605 */
[----:B01----:R-:W-:Y:S11]  /*26c0*/  @!P0 BRA `(.L_x_34) ;  /* 0x0000009400508947 */ /* 0x003ff60003800000 */
.L_x_314:
[----:B------:R-:W-:Y:S01]  /*26d0*/  IMAD.SHL.U32 R4, R18, 0x40, RZ ;  /* 0x0000004012047824 */ /* 0x000fe200078e00ff */
[----:B------:R-:W-:Y:S01]  /*26e0*/  ULDC UR6, c[0x0][0x284] ;  /* 0x0000a10000067ab9 */ /* 0x000fe20000000800 */
[----:B------:R-:W-:Y:S01]  /*26f0*/  IMAD.SHL.U32 R12, R2, 0x100, RZ ;  /* 0x00000100020c7824 */ /* 0x000fe200078e00ff */
[----:B------:R-:W-:Y:S01]  /*2700*/  SHF.R.S32.HI R7, RZ, 0x1f, R19 ;  /* 0x0000001fff077819 */ /* 0x000fe20000011413 */
[----:B------:R-:W-:Y:S01]  /*2710*/  ULDC.64 UR4, c[0x0][0x5d0] ;  /* 0x0001740000047ab9 */ /* 0x000fe20000000a00 */
[----:B------:R-:W-:Y:S01]  /*2720*/  ISETP.GE.AND P0, PT, R4, UR6, PT ;  /* 0x0000000604007c0c */ /* 0x000fe2000bf06270 */
[----:B0-----:R-:W-:Y:S01]  /*2730*/  IMAD.WIDE.U32 R2, R19, UR4, R8 ;  /* 0x0000000413027c25 */ /* 0x001fe2000f8e0008 */
[----:B------:R-:W-:Y:S01]  /*2740*/  SHF.R.S32.HI R13, RZ, 0x1f, R12 ;  /* 0x0000001fff0d7819 */ /* 0x000fe2000001140c */
[----:B------:R-:W-:Y:S01]  /*2750*/  ULOP3.LUT UR44, UR44, 0x1, URZ, 0xc0, !UPT ;  /* 0x000000012c2c7892 */ /* 0x000fe2000f8ec03f */
[C---:B------:R-:W-:Y:S01]  /*2760*/  ISETP.GE.OR P0, PT, R12.reuse, R6, P0 ;  /* 0x000000060c00720c */ /* 0x040fe20000706670 */
[----:B------:R-:W-:Y:S01]  /*2770*/  IMAD R0, R7, UR4, RZ ;  /* 0x0000000407007c24 */ /* 0x000fe2000f8e02ff */
[----:B------:R-:W-:-:S03]  /*2780*/  IADD3 R2, P1, R12, R2, RZ ;  /* 0x000000020c027210 */ /* 0x000fc60007f3e0ff */
[----:B------:R-:W-:-:S05]  /*2790*/  IMAD R5, R19, UR5, R0 ;  /* 0x0000000513057c24 */ /* 0x000fca000f8e0200 */
[----:B------:R-:W-:-:S03]  /*27a0*/  IADD3.X R3, R13, R3, R5, P1, !PT ;  /* 0x000000030d037210 */ /* 0x000fc60000ffe405 */
[----:B------:R-:W-:Y:S05]  /*27b0*/  @P0 BRA `(.L_x_35) ;  /* 0x0000007c00040947 */ /* 0x000fea0003800000 */
[----:B------:R-:W0:Y:S01]  /*27c0*/  LDC.64 R10, c[0x0][0x5c8] ;  /* 0x00017200ff0a7b82 */ /* 0x000e220000000a00 */
[----:B-----5:R-:W-:Y:S01]  /*27d0*/  FSETP.NEU.AND P0, PT, R22, RZ, PT ;  /* 0x000000ff1600720b */ /* 0x020fe20003f0d000 */
[----:B------:R-:W-:Y:S01]  /*27e0*/  IMAD R5, R153, -0x2, R6 ;  /* 0xfffffffe99057824 */ /* 0x000fe200078e0206 */
[----:B------:R-:W-:Y:S01]  /*27f0*/  BSSY B0, `(.L_x_35) ;  /* 0x00007bd000007945 */ /* 0x000fe20003800000 */
[----:B------:R-:W-:-:S04]  /*2800*/  IMAD.WIDE R162, R18, 0x40, R154 ;  /* 0x0000004012a27825 */ /* 0x000fc800078e029a */
[----:B------:R-:W-:Y:S02]  /*2810*/  IMAD.IADD R0, R5, 0x1, -R12 ;  /* 0x0000000105007824 */ /* 0x000fe400078e0a0c */
[----:B------:R-:W-:-:S03]  /*2820*/  IMAD.IADD R4, R161, 0x1, -R4 ;  /* 0x00000001a1047824 */ /* 0x000fc600078e0a04 */
[----:B------:R-:W-:-:S04]  /*2830*/  ISETP.GT.AND P2, PT, R0, RZ, PT ;  /* 0x000000ff0000720c */ /* 0x000fc80003f44270 */
[----:B------:R-:W-:Y:S01]  /*2840*/  ISETP.GT.AND P1, PT, R4, RZ, P2 ;  /* 0x000000ff0400720c */ /* 0x000fe20001724270 */
[-C--:B0-----:R-:W-:Y:S02]  /*2850*/  IMAD R5, R163, R10.reuse, RZ ;  /* 0x0000000aa3057224 */ /* 0x081fe400078e02ff */
[----:B------:R-:W-:-:S04]  /*2860*/  IMAD.WIDE.U32 R172, R162, R10, R2 ;  /* 0x0000000aa2ac7225 */ /* 0x000fc800078e0002 */
[----:B------:R-:W-:-:S04]  /*2870*/  IMAD R5, R162, R11, R5 ;  /* 0x0000000ba2057224 */ /* 0x000fc800078e0205 */
[----:B------:R-:W-:Y:S01]  /*2880*/  IMAD.IADD R175, R173, 0x1, R5 ;  /* 0x00000001adaf7824 */ /* 0x000fe200078e0205 */
[----:B------:R-:W-:Y:S06]  /*2890*/  @!P0 BRA `(.L_x_36) ;  /* 0x0000005400a08947 */ /* 0x000fec0003800000 */
[----:B------:R-:W0:Y:S01]  /*28a0*/  LDC.64 R20, c[0x0][0x5b8] ;  /* 0x00016e00ff147b82 */ /* 0x000e220000000a00 */
[----:B------:R-:W-:-:S07]  /*28b0*/  ULDC.64 UR4, c[0x0][0x5c0] ;  /* 0x0001700000047ab9 */ /* 0x000fce0000000a00 */
[----:B------:R-:W1:Y:S08]  /*28c0*/  LDC.64 R166, c[0x0][0x5b0] ;  /* 0x00016c00ffa67b82 */ /* 0x000e700000000a00 */
[----:B------:R-:W2:Y:S01]  /*28d0*/  LDC.64 R14, c[0x0][0x5a8] ;  /* 0x00016a00ff0e7b82 */ /* 0x000ea20000000a00 */
[-C--:B0-----:R-:W-:Y:S02]  /*28e0*/  IMAD R6, R7, R20.reuse, RZ ;  /* 0x0000001407067224 */ /* 0x081fe400078e02ff */
[----:B------:R-:W-:-:S04]  /*28f0*/  IMAD.WIDE.U32 R2, R19, R20, R8 ;  /* 0x0000001413027225 */ /* 0x000fc800078e0008 */
[----:B------:R-:W-:Y:S01]  /*2900*/  IMAD R171, R19, R21, R6 ;  /* 0x0000001513ab7224 */ /* 0x000fe200078e0206 */
[----:B------:R-:W-:Y:S01]  /*2910*/  IADD3 R164, P0, R12, R2, RZ ;  /* 0x000000020ca47210 */ /* 0x000fe20007f1e0ff */
[----:B-1----:R-:W-:-:S03]  /*2920*/  IMAD R2, R163, R166, RZ ;  /* 0x000000a6a3027224 */ /* 0x002fc600078e02ff */
[----:B------:R-:W-:Y:S01]  /*2930*/  IADD3.X R165, R13, R3, R171, P0, !PT ;  /* 0x000000030da57210 */ /* 0x000fe200007fe4ab */
[C---:B------:R-:W-:Y:S02]  /*2940*/  IMAD R173, R162.reuse, R167, R2 ;  /* 0x000000a7a2ad7224 */ /* 0x040fe400078e0202 */
[----:B------:R-:W-:-:S04]  /*2950*/  IMAD.WIDE.U32 R2, R162, R166, R164 ;  /* 0x000000a6a2027225 */ /* 0x000fc800078e00a4 */
[----:B------:R-:W-:Y:S01]  /*2960*/  IMAD.IADD R3, R3, 0x1, R173 ;  /* 0x0000000103037824 */ /* 0x000fe200078e02ad */
[----:B--2---:R-:W-:-:S04]  /*2970*/  LEA R6, P0, R2, R14, 0x1 ;  /* 0x0000000e02067211 */ /* 0x004fc800078008ff */
[----:B------:R-:W-:-:S05]  /*2980*/  LEA.HI.X R7, R2, R15, R3, 0x1, P0 ;  /* 0x0000000f02077211 */ /* 0x000fca00000f0c03 */
[----:B------:R0:W2:Y:S01]  /*2990*/  @P1 LDG.E.LTC128B.U16 R5, desc[UR50][R6.64] ;  /* 0x0000003206051981 */ /* 0x0000a2000c1e1520 */
[----:B------:R-:W-:Y:S01]  /*29a0*/  IMAD.WIDE.U32 R2, R162, R166, R12 ;  /* 0x000000a6a2027225 */ /* 0x000fe200078e000c */
[----:B------:R-:W-:Y:S02]  /*29b0*/  BSSY B1, `(.L_x_37) ;  /* 0x0000014000017945 */ /* 0x000fe40003800000 */
[----:B------:R-:W-:-:S04]  /*29c0*/  IADD3 R168, P0, R8, R2, RZ ;  /* 0x0000000208a87210 */ /* 0x000fc80007f1e0ff */
[----:B------:R-:W-:Y:S02]  /*29d0*/  IADD3.X R169, R9, R173, R3, P0, !PT ;  /* 0x000000ad09a97210 */ /* 0x000fe400007fe403 */
[----:B------:R-:W-:Y:S01]  /*29e0*/  LEA R2, P0, R172, UR4, 0x1 ;  /* 0x00000004ac027c11 */ /* 0x000fe2000f8008ff */
[----:B------:R-:W-:-:S03]  /*29f0*/  IMAD.WIDE.U32 R168, R19, R20, R168 ;  /* 0x0000001413a87225 */ /* 0x000fc600078e00a8 */
[----:B------:R-:W-:Y:S02]  /*2a00*/  LEA.HI.X R3, R172, UR5, R175, 0x1, P0 ;  /* 0x00000005ac037c11 */ /* 0x000fe400080f0caf */
[----:B------:R-:W-:Y:S01]  /*2a10*/  ISETP.GT.AND P0, PT, R0, 0x1, PT ;  /* 0x000000010000780c */ /* 0x000fe20003f04270 */
[----:B0-----:R-:W-:Y:S01]  /*2a20*/  IMAD.IADD R7, R171, 0x1, R169 ;  /* 0x00000001ab077824 */ /* 0x001fe200078e02a9 */
[----:B------:R-:W-:Y:S02]  /*2a30*/  LEA R6, P4, R168, R14, 0x1 ;  /* 0x0000000ea8067211 */ /* 0x000fe400078808ff */
[----:B------:R-:W-:Y:S02]  /*2a40*/  ISETP.GT.AND P3, PT, R4, RZ, P0 ;  /* 0x000000ff0400720c */ /* 0x000fe40000764270 */
[----:B------:R-:W-:Y:S01]  /*2a50*/  LEA.HI.X R7, R168, R15, R7, 0x1, P4 ;  /* 0x0000000fa8077211 */ /* 0x000fe200020f0c07 */
[C---:B------:R-:W-:Y:S01]  /*2a60*/  IMAD.SHL.U32 R168, R166.reuse, 0x8, RZ ;  /* 0x00000008a6a87824 */ /* 0x040fe200078e00ff */
[----:B------:R-:W-:Y:S01]  /*2a70*/  SHF.L.U64.HI R169, R166, 0x3, R167 ;  /* 0x00000003a6a97819 */ /* 0x000fe200000102a7 */
[----:B--2---:R-:W-:-:S05]  /*2a80*/  HADD2.F32 R21, -RZ, R5.H0_H0 ;  /* 0x20000005ff157230 */ /* 0x004fca0000004100 */
[----:B------:R-:W-:-:S04]  /*2a90*/  FMUL R21, R21, R22 ;  /* 0x0000001615157220 */ /* 0x000fc80000400000 */
[----:B------:R-:W-:-:S05]  /*2aa0*/  FFMA R21, R24, R23, R21 ;  /* 0x0000001718157223 */ /* 0x000fca0000000015 */
[----:B------:R-:W-:-:S05]  /*2ab0*/  F2FP.F16.F32.PACK_AB R21, RZ, R21 ;  /* 0x00000015ff15723e */ /* 0x000fca00000000ff */
[----:B------:R0:W-:Y:S01]  /*2ac0*/  @P1 STG.E.U16 desc[UR50][R2.64], R21 ;  /* 0x0000001502001986 */ /* 0x0001e2000c101532 */
[----:B------:R-:W-:Y:S05]  /*2ad0*/  @!P3 BRA `(.L_x_38) ;  /* 0x000000000004b947 */ /* 0x000fea0003800000 */
[----:B------:R1:W5:Y:S02]  /*2ae0*/  LDG.E.LTC128B.U16 R5, desc[UR50][R6.64+0x2] ;  /* 0x0000023206057981 */ /* 0x000364000c1e1520 */
.L_x_38:
[----:B------:R-:W-:Y:S05]  /*2af0*/  BSYNC B1 ;  /* 0x0000000000017941 */ /* 0x000fea0003800000 */
.L_x_37:
[----:B0----5:R-:W-:Y:S01]  /*2b00*/  HADD2.F32 R21, -RZ, R5.H0_H0 ;  /* 0x20000005ff157230 */ /* 0x021fe20000004100 */
[----:B------:R-:W-:Y:S01]  /*2b10*/  ISETP.GT.AND P2, PT, R4, 0x8, P2 ;  /* 0x000000080400780c */ /* 0x000fe20001744270 */
[----:B------:R-:W-:-:S04]  /*2b20*/  IMAD.WIDE.U32 R168, R162, R166, R168 ;  /* 0x000000a6a2a87225 */ /* 0x000fc800078e00a8 */
[----:B------:R-:W-:Y:S01]  /*2b30*/  FMUL R18, R21, R22 ;  /* 0x0000001615127220 */ /* 0x000fe20000400000 */
[----:B------:R-:W-:Y:S01]  /*2b40*/  IMAD.IADD R173, R173, 0x1, R169 ;  /* 0x00000001adad7824 */ /* 0x000fe200078e02a9 */
[----:B------:R-:W-:Y:S02]  /*2b50*/  IADD3 R21, P1, R164, R168, RZ ;  /* 0x000000a8a4157210 */ /* 0x000fe40007f3e0ff */
[----:B------:R-:W-:-:S03]  /*2b60*/  FFMA R18, R25, R23, R18 ;  /* 0x0000001719127223 */ /* 0x000fc60000000012 */
[----:B------:R-:W-:Y:S01]  /*2b70*/  IMAD.X R164, R173, 0x1, R165, P1 ;  /* 0x00000001ada47824 */ /* 0x000fe200008e06a5 */
[C---:B------:R-:W-:Y:S02]  /*2b80*/  LEA R24, P1, R21.reuse, R14, 0x1 ;  /* 0x0000000e15187211 */ /* 0x040fe400078208ff */
[----:B------:R-:W-:Y:S02]  /*2b90*/  F2FP.F16.F32.PACK_AB R18, RZ, R18 ;  /* 0x00000012ff12723e */ /* 0x000fe400000000ff */
[----:B------:R-:W-:Y:S02]  /*2ba0*/  LEA.HI.X R25, R21, R15, R164, 0x1, P1 ;  /* 0x0000000f15197211 */ /* 0x000fe400008f0ca4 */
[----:B------:R-:W-:Y:S02]  /*2bb0*/  PRMT R21, R18, 0x7610, R21 ;  /* 0x0000761012157816 */ /* 0x000fe40000000015 */
[----:B------:R-:W-:-:S03]  /*2bc0*/  PRMT R18, R5, 0x7610, R18 ;  /* 0x0000761005127816 */ /* 0x000fc60000000012 */
[----:B------:R0:W-:Y:S04]  /*2bd0*/  @P3 STG.E.U16 desc[UR50][R2.64+0x2], R21 ;  /* 0x0000021502003986 */ /* 0x0001e8000c101532 */
[----:B------:R-:W2:Y:S01]  /*2be0*/  @P2 LDG.E.LTC128B.U16 R18, desc[UR50][R24.64] ;  /* 0x0000003218122981 */ /* 0x000ea2000c1e1520 */
[----:B------:R-:W-:Y:S01]  /*2bf0*/  IADD3 R8, P1, P3, R8, R168, R12 ;  /* 0x000000a808087210 */ /* 0x000fe20007b3e00c */
[----:B------:R-:W-:Y:S01]  /*2c00*/  BSSY B1, `(.L_x_39) ;  /* 0x0000011000017945 */ /* 0x000fe20003800000 */
[C---:B------:R-:W-:Y:S02]  /*2c10*/  SHF.L.U64.HI R11, R10.reuse, 0x4, R11 ;  /* 0x000000040a0b7819 */ /* 0x040fe4000001020b */
[----:B------:R-:W-:Y:S02]  /*2c20*/  IADD3.X R9, R9, R173, R13, P1, P3 ;  /* 0x000000ad09097210 */ /* 0x000fe40000fe640d */
[----:B------:R-:W-:-:S02]  /*2c30*/  LEA R10, P1, R10, R2, 0x4 ;  /* 0x000000020a0a7211 */ /* 0x000fc400078220ff */
[----:B------:R-:W-:Y:S01]  /*2c40*/  ISETP.GT.AND P0, PT, R4, 0x8, P0 ;  /* 0x000000080400780c */ /* 0x000fe20000704270 */
[----:B0-----:R-:W-:-:S04]  /*2c50*/  IMAD.WIDE.U32 R20, R19, R20, R8 ;  /* 0x0000001413147225 */ /* 0x001fc800078e0008 */
[----:B------:R-:W-:Y:S01]  /*2c60*/  IMAD.X R11, R11, 0x1, R3, P1 ;  /* 0x000000010b0b7824 */ /* 0x000fe200008e0603 */
[----:B------:R-:W-:Y:S01]  /*2c70*/  LEA R8, P3, R20, R14, 0x1 ;  /* 0x0000000e14087211 */ /* 0x000fe200078608ff */
[----:B------:R-:W-:-:S05]  /*2c80*/  IMAD.IADD R9, R171, 0x1, R21 ;  /* 0x00000001ab097824 */ /* 0x000fca00078e0215 */
[----:B------:R-:W-:Y:S01]  /*2c90*/  LEA.HI.X R9, R20, R15, R9, 0x1, P3 ;  /* 0x0000000f14097211 */ /* 0x000fe200018f0c09 */
[----:B--2---:R-:W-:-:S05]  /*2ca0*/  HADD2.F32 R5, -RZ, R18.H0_H0 ;  /* 0x20000012ff057230 */ /* 0x004fca0000004100 */
[----:B------:R-:W-:-:S04]  /*2cb0*/  FMUL R5, R5, R22 ;  /* 0x0000001605057220 */ /* 0x000fc80000400000 */
[----:B------:R-:W-:-:S05]  /*2cc0*/  FFMA R5, R26, R23, R5 ;  /* 0x000000171a057223 */ /* 0x000fca0000000005 */
[----:B------:R-:W-:-:S05]  /*2cd0*/  F2FP.F16.F32.PACK_AB R5, RZ, R5 ;  /* 0x00000005ff05723e */ /* 0x000fca00000000ff */
[----:B------:R0:W-:Y:S01]  /*2ce0*/  @P2 STG.E.U16 desc[UR50][R10.64], R5 ;  /* 0x000000050a002986 */ /* 0x0001e2000c101532 */
[----:B------:R-:W-:Y:S05]  /*2cf0*/  @!P0 BRA `(.L_x_40) ;  /* 0x0000000000048947 */ /* 0x000fea0003800000 */
[----:B------:R2:W5:Y:S02]  /*2d00*/  LDG.E.LTC128B.U16 R18, desc[UR50][R8.64+0x2] ;  /* 0x0000023208127981 */ /* 0x000564000c1e1520 */
.L_x_40:
[----:B------:R-:W-:Y:S05]  /*2d10*/  BSYNC B1 ;  /* 0x0000000000017941 */ /* 0x000fea0003800000 */
.L_x_39:
[----:B0----5:R-:W-:Y:S01]  /*2d20*/  HADD2.F32 R5, -RZ, R18.H0_H0 ;  /* 0x20000012ff057230 */ /* 0x021fe20000004100 */
[----:B------:R-:W-:Y:S01]  /*2d30*/  ISETP.GT.AND P1, PT, R0, 0x8, PT ;  /* 0x000000080000780c */ /* 0x000fe20003f24270 */
[----:B------:R-:W-:Y:S03]  /*2d40*/  BSSY B1, `(.L_x_41) ;  /* 0x0000008000017945 */ /* 0x000fe60003800000 */
[----:B------:R-:W-:Y:S01]  /*2d50*/  FMUL R12, R5, R22 ;  /* 0x00000016050c7220 */ /* 0x000fe20000400000 */
[----:B------:R-:W-:-:S03]  /*2d60*/  ISETP.GT.AND P2, PT, R4, RZ, P1 ;  /* 0x000000ff0400720c */ /* 0x000fc60000f44270 */
[----:B------:R-:W-:-:S05]  /*2d70*/  FFMA R12, R27, R23, R12 ;  /* 0x000000171b0c7223 */ /* 0x000fca000000000c */
[----:B------:R-:W-:-:S05]  /*2d80*/  F2FP.F16.F32.PACK_AB R12, RZ, R12 ;  /* 0x0000000cff0c723e */ /* 0x000fca00000000ff */
[----:B------:R0:W-:Y:S01]  /*2d90*/  @P0 STG.E.U16 desc[UR50][R10.64+0x2], R12 ;  /* 0x0000020c0a000986 */ /* 0x0001e2000c101532 */
[----:B------:R-:W-:Y:S05]  /*2da0*/  @!P2 BRA `(.L_x_42) ;  /* 0x000000000004a947 */ /* 0x000fea0003800000 */
[----:B------:R3:W5:Y:S02]  /*2db0*/  LDG.E.LTC128B.U16 R18, desc[UR50][R6.64+0x10] ;  /* 0x0000103206127981 */ /* 0x000764000c1e1520 */
.L_x_42:
[----:B------:R-:W-:Y:S05]  /*2dc0*/  BSYNC B1 ;  /* 0x0000000000017941 */ /* 0x000fea0003800000 */
.L_x_41:
[----:B-----5:R-:W-:Y:S01]  /*2dd0*/  HADD2.F32 R5, -RZ, R18.H0_H0 ;  /* 0x20000012ff057230 */ /* 0x020fe20000004100 */
        /* <DEDUP_REMOVED lines=9> */
.L_x_44:
[----:B------:R-:W-:Y:S05]  /*2e70*/  BSYNC B1 ;  /* 0x0000000000017941 */ /* 0x000fea0003800000 */
.L_x_43:
[----:B----45:R-:W-:Y:S01]  /*2e80*/  HADD2.F32 R5, -RZ, R18.H0_H0 ;  /* 0x20000012ff057230 */ /* 0x030fe20000004100 */
[----:B------:R-:W-:Y:S01]  /*2e90*/  ISETP.GT.AND P1, PT, R4, 0x8, P1 ;  /* 0x000000080400780c */ /* 0x000fe20000f24270 */
[----:B------:R-:W-:Y:S03]  /*2ea0*/  BSSY B1, `(.L_x_45) ;  /* 0x0000007000017945 */ /* 0x000fe60003800000 */
[----:B0-----:R-:W-:-:S04]  /*2eb0*/  FMUL R12, R5, R22 ;  /* 0x00000016050c7220 */ /* 0x001fc80000400000 */
[----:B------:R-:W-:-:S05]  /*2ec0*/  FFMA R12, R29, R23, R12 ;  /* 0x000000171d0c7223 */ /* 0x000fca000000000c */
[----:B------:R-:W-:-:S05]  /*2ed0*/  F2FP.F16.F32.PACK_AB R12, RZ, R12 ;  /* 0x0000000cff0c723e */ /* 0x000fca00000000ff */
[----:B------:R0:W-:Y:S01]  /*2ee0*/  @P3 STG.E.U16 desc[UR50][R2.64+0x12], R12 ;  /* 0x0000120c02003986 */ /* 0x0001e2000c101532 */
[----:B------:R-:W-:Y:S05]  /*2ef0*/  @!P1 BRA `(.L_x_46) ;  /* 0x0000000000049947 */ /* 0x000fea0003800000 */
[----:B------:R4:W5:Y:S02]  /*2f00*/  LDG.E.LTC128B.U16 R18, desc[UR50][R8.64+0x10] ;  /* 0x0000103208127981 */ /* 0x000964000c1e1520 */
.L_x_46:
[----:B------:R-:W-:Y:S05]  /*2f10*/  BSYNC B1 ;  /* 0x0000000000017941 */ /* 0x000fea0003800000 */
.L_x_45:
[----:B-----5:R-:W-:Y:S01]  /*2f20*/  HADD2.F32 R5, -RZ, R18.H0_H0 ;  /* 0x20000012ff057230 */ /* 0x020fe20000004100 */
[----:B------:R-:W-:Y:S01]  /*2f30*/  ISETP.GT.AND P0, PT, R4, 0x8, P0 ;  /* 0x000000080400780c */ /* 0x000fe20000704270 */
[----:B------:R-:W-:Y:S03]  /*2f40*/  BSSY B1, `(.L_x_47) ;  /* 0x0000007000017945 */ /* 0x000fe60003800000 */
[----:B------:R-:W-:-:S04]  /*2f50*/  FMUL R5, R5, R22 ;  /* 0x0000001605057220 */ /* 0x000fc80000400000 */
[----:B------:R-:W-:-:S05]  /*2f60*/  FFMA R5, R30, R23, R5 ;  /* 0x000000171e057223 */ /* 0x000fca0000000005 */
[----:B------:R-:W-:-:S05]  /*2f70*/  F2FP.F16.F32.PACK_AB R5, RZ, R5 ;  /* 0x00000005ff05723e */ /* 0x000fca00000000ff */
[----:B------:R0:W-:Y:S01]  /*2f80*/  @P1 STG.E.U16 desc[UR50][R10.64+0x10], R5 ;  /* 0x000010050a001986 */ /* 0x0001e2000c101532 */
[----:B------:R-:W-:Y:S05]  /*2f90*/  @!P0 BRA `(.L_x_48) ;  /* 0x0000000000048947 */ /* 0x000fea0003800000 */
[----:B------:R0:W5:Y:S02]  /*2fa0*/  LDG.E.LTC128B.U16 R18, desc[UR50][R8.64+0x12] ;  /* 0x0000123208127981 */ /* 0x000164000c1e1520 */
.L_x_48:
[----:B------:R-:W-:Y:S05]  /*2fb0*/  BSYNC B1 ;  /* 0x0000000000017941 */ /* 0x000fea0003800000 */
.L_x_47:
        /* <DEDUP_REMOVED lines=10> */
.L_x_50:
[----:B------:R-:W-:Y:S05]  /*3060*/  BSYNC B1 ;  /* 0x0000000000017941 */ /* 0x000fea0003800000 */
.L_x_49:
        /* <DEDUP_REMOVED lines=10> */
.L_x_52:
[----:B------:R-:W-:Y:S05]  /*3110*/  BSYNC B1 ;  /* 0x0000000000017941 */ /* 0x000fea0003800000 */
.L_x_51:
[----:B0----5:R-:W-:Y:S01]  /*3120*/  HADD2.F32 R5, -RZ, R18.H0_H0 ;  /* 0x20000012ff057230 */ /* 0x021fe20000004100 */
        /* <DEDUP_REMOVED lines=8> */
.L_x_54:
[----:B------:R-:W-:Y:S05]  /*31b0*/  BSYNC B1 ;  /* 0x0000000000017941 */ /* 0x000fea0003800000 */
.L_x_53:
        /* <DEDUP_REMOVED lines=9> */
.L_x_56:
[----:B------:R-:W-:Y:S05]  /*3250*/  BSYNC B1 ;  /* 0x0000000000017941 */ /* 0x000fea0003800000 */
.L_x_55:
        /* <DEDUP_REMOVED lines=10> */
.L_x_58:
[----:B------:R-:W-:Y:S05]  /*3300*/  BSYNC B1 ;  /* 0x0000000000017941 */ /* 0x000fea0003800000 */
.L_x_57:
        /* <DEDUP_REMOVED lines=10> */
.L_x_60:
[----:B------:R-:W-:Y:S05]  /*33b0*/  BSYNC B1 ;  /* 0x0000000000017941 */ /* 0x000fea0003800000 */
.L_x_59:
        /* <DEDUP_REMOVED lines=9> */
.L_x_62:
[----:B------:R-:W-:Y:S05]  /*3450*/  BSYNC B1 ;  /* 0x0000000000017941 */ /* 0x000fea0003800000 */
.L_x_61:
        /* <DEDUP_REMOVED lines=9> */
.L_x_64:
[----:B------:R-:W-:Y:S05]  /*34f0*/  BSYNC B1 ;  /* 0x0000000000017941 */ /* 0x000fea0003800000 */
.L_x_63:
        /* <DEDUP_REMOVED lines=10> */
.L_x_66:
[----:B------:R-:W-:Y:S05]  /*35a0*/  BSYNC B1 ;  /* 0x0000000000017941 */ /* 0x000fea0003800000 */
.L_x_65:
        /* <DEDUP_REMOVED lines=10> */
.L_x_68:
[----:B------:R-:W-:Y:S05]  /*3650*/  BSYNC B1 ;  /* 0x0000000000017941 */ /* 0x000fea0003800000 */
.L_x_67:
        /* <DEDUP_REMOVED lines=9> */
.L_x_70:
[----:B------:R-:W-:Y:S05]  /*36f0*/  BSYNC B1 ;  /* 0x0000000000017941 */ /* 0x000fea0003800000 */
.L_x_69:
        /* <DEDUP_REMOVED lines=9> */
.L_x_72:
[----:B------:R-:W-:Y:S05]  /*3790*/  BSYNC B1 ;  /* 0x0000000000017941 */ /* 0x000fea0003800000 */
.L_x_71:
        /* <DEDUP_REMOVED lines=10> */
.L_x_74:
[----:B------:R-:W-:Y:S05]  /*3840*/  BSYNC B1 ;  /* 0x0000000000017941 */ /* 0x000fea0003800000 */
.L_x_73:
        /* <DEDUP_REMOVED lines=10> */
.L_x_76:
[----:B------:R-:W-:Y:S05]  /*38f0*/  BSYNC B1 ;  /* 0x0000000000017941 */ /* 0x000fea0003800000 */
.L_x_75:
        /* <DEDUP_REMOVED lines=9> */
.L_x_78:
[----:B------:R-:W-:Y:S05]  /*3990*/  BSYNC B1 ;  /* 0x0000000000017941 */ /* 0x000fea0003800000 */
.L_x_77:
        /* <DEDUP_REMOVED lines=9> */
.L_x_80:
[----:B------:R-:W-:Y:S05]  /*3a30*/  BSYNC B1 ;  /* 0x0000000000017941 */ /* 0x000fea0003800000 */
.L_x_79:
        /* <DEDUP_REMOVED lines=10> */
.L_x_82:
[----:B------:R-:W-:Y:S05]  /*3ae0*/  BSYNC B1 ;  /* 0x0000000000017941 */ /* 0x000fea0003800000 */
.L_x_81:
        /* <DEDUP_REMOVED lines=10> */
.L_x_84:
[----:B------:R-:W-:Y:S05]  /*3b90*/  BSYNC B1 ;  /* 0x0000000000017941 */ /* 0x000fea0003800000 */
.L_x_83:
        /* <DEDUP_REMOVED lines=9> */
.L_x_86:
[----:B------:R-:W-:Y:S05]  /*3c30*/  BSYNC B1 ;  /* 0x0000000000017941 */ /* 0x000fea0003800000 */
.L_x_85:
        /* <DEDUP_REMOVED lines=9> */
.L_x_88:
[----:B------:R-:W-:Y:S05]  /*3cd0*/  BSYNC B1 ;  /* 0x0000000000017941 */ /* 0x000fea0003800000 */
.L_x_87:
        /* <DEDUP_REMOVED lines=10> */
.L_x_90:
[----:B------:R-:W-:Y:S05]  /*3d80*/  BSYNC B1 ;  /* 0x0000000000017941 */ /* 0x000fea0003800000 */
.L_x_89:
        /* <DEDUP_REMOVED lines=10> */
.L_x_92:
[----:B------:R-:W-:Y:S05]  /*3e30*/  BSYNC B1 ;  /* 0x0000000000017941 */ /* 0x000fea0003800000 */
.L_x_91:
        /* <DEDUP_REMOVED lines=9> */
.L_x_94:
[----:B------:R-:W-:Y:S05]  /*3ed0*/  BSYNC B1 ;  /* 0x0000000000017941 */ /* 0x000fea0003800000 */
.L_x_93:
        /* <DEDUP_REMOVED lines=9> */
.L_x_96:
[----:B------:R-:W-:Y:S05]  /*3f70*/  BSYNC B1 ;  /* 0x0000000000017941 */ /* 0x000fea0003800000 */
.L_x_95:
        /* <DEDUP_REMOVED lines=10> */
.L_x_98:
[----:B------:R-:W-:Y:S05]  /*4020*/  BSYNC B1 ;  /* 0x0000000000017941 */ /* 0x000fea0003800000 */
.L_x_97:
        /* <DEDUP_REMOVED lines=10> */
.L_x_100:
[----:B------:R-:W-:Y:S05]  /*40d0*/  BSYNC B1 ;  /* 0x0000000000017941 */ /* 0x000fea0003800000 */
.L_x_99:
        /* <DEDUP_REMOVED lines=9> */
.L_x_102:
[----:B------:R-:W-:Y:S05]  /*4170*/  BSYNC B1 ;  /* 0x0000000000017941 */ /* 0x000fea0003800000 */
.L_x_101:
        /* <DEDUP_REMOVED lines=9> */
.L_x_104:
[----:B------:R-:W-:Y:S05]  /*4210*/  BSYNC B1 ;  /* 0x0000000000017941 */ /* 0x000fea0003800000 */
.L_x_103:
        /* <DEDUP_REMOVED lines=10> */
.L_x_106:
[----:B------:R-:W-:Y:S05]  /*42c0*/  BSYNC B1 ;  /* 0x0000000000017941 */ /* 0x000fea0003800000 */
.L_x_105:
        /* <DEDUP_REMOVED lines=10> */
.L_x_108:
[----:B------:R-:W-:Y:S05]  /*4370*/  BSYNC B1 ;  /* 0x0000000000017941 */ /* 0x000fea0003800000 */
.L_x_107:
        /* <DEDUP_REMOVED lines=9> */
.L_x_110:
[----:B------:R-:W-:Y:S05]  /*4410*/  BSYNC B1 ;  /* 0x0000000000017941 */ /* 0x000fea0003800000 */
.L_x_109:
        /* <DEDUP_REMOVED lines=9> */
.L_x_112:
[----:B------:R-:W-:Y:S05]  /*44b0*/  BSYNC B1 ;  /* 0x0000000000017941 */ /* 0x000fea0003800000 */
.L_x_111:
        /* <DEDUP_REMOVED lines=10> */
.L_x_114:
[----:B------:R-:W-:Y:S05]  /*4560*/  BSYNC B1 ;  /* 0x0000000000017941 */ /* 0x000fea0003800000 */
.L_x_113:
        /* <DEDUP_REMOVED lines=10> */
.L_x_116:
[----:B------:R-:W-:Y:S05]  /*4610*/  BSYNC B1 ;  /* 0x0000000000017941 */ /* 0x000fea0003800000 */
.L_x_115:
        /* <DEDUP_REMOVED lines=9> */
.L_x_118:
[----:B------:R-:W-:Y:S05]  /*46b0*/  BSYNC B1 ;  /* 0x0000000000017941 */ /* 0x000fea0003800000 */
.L_x_117:
        /* <DEDUP_REMOVED lines=9> */
.L_x_120:
[----:B------:R-:W-:Y:S05]  /*4750*/  BSYNC B1 ;  /* 0x0000000000017941 */ /* 0x000fea0003800000 */
.L_x_119:
        /* <DEDUP_REMOVED lines=10> */
.L_x_122:
[----:B------:R-:W-:Y:S05]  /*4800*/  BSYNC B1 ;  /* 0x0000000000017941 */ /* 0x000fea0003800000 */
.L_x_121:
        /* <DEDUP_REMOVED lines=10> */
.L_x_124:
[----:B------:R-:W-:Y:S05]  /*48b0*/  BSYNC B1 ;  /* 0x0000000000017941 */ /* 0x000fea0003800000 */
.L_x_123:
        /* <DEDUP_REMOVED lines=9> */
.L_x_126:
[----:B------:R-:W-:Y:S05]  /*4950*/  BSYNC B1 ;  /* 0x0000000000017941 */ /* 0x000fea0003800000 */
.L_x_125:
        /* <DEDUP_REMOVED lines=9> */
.L_x_128:
[----:B------:R-:W-:Y:S05]  /*49f0*/  BSYNC B1 ;  /* 0x0000000000017941 */ /* 0x000fea0003800000 */
.L_x_127:
        /* <DEDUP_REMOVED lines=10> */
.L_x_130:
[----:B------:R-:W-:Y:S05]  /*4aa0*/  BSYNC B1 ;  /* 0x0000000000017941 */ /* 0x000fea0003800000 */
.L_x_129:
        /* <DEDUP_REMOVED lines=10> */
.L_x_132:
[----:B------:R-:W-:Y:S05]  /*4b50*/  BSYNC B1 ;  /* 0x0000000000017941 */ /* 0x000fea0003800000 */
.L_x_131:
        /* <DEDUP_REMOVED lines=9> */
.L_x_134:
[----:B------:R-:W-:Y:S05]  /*4bf0*/  BSYNC B1 ;  /* 0x0000000000017941 */ /* 0x000fea0003800000 */
.L_x_133:
        /* <DEDUP_REMOVED lines=9> */
.L_x_136:
[----:B------:R-:W-:Y:S05]  /*4c90*/  BSYNC B1 ;  /* 0x0000000000017941 */ /* 0x000fea0003800000 */
.L_x_135:
        /* <DEDUP_REMOVED lines=10> */
.L_x_138:
[----:B------:R-:W-:Y:S05]  /*4d40*/  BSYNC B1 ;  /* 0x0000000000017941 */ /* 0x000fea0003800000 */
.L_x_137:
        /* <DEDUP_REMOVED lines=10> */
.L_x_140:
[----:B------:R-:W-:Y:S05]  /*4df0*/  BSYNC B1 ;  /* 0x0000000000017941 */ /* 0x000fea0003800000 */
.L_x_139:
        /* <DEDUP_REMOVED lines=9> */
.L_x_142:
[----:B------:R-:W-:Y:S05]  /*4e90*/  BSYNC B1 ;  /* 0x0000000000017941 */ /* 0x000fea0003800000 */
.L_x_141:
        /* <DEDUP_REMOVED lines=9> */
.L_x_144:
[----:B------:R-:W-:Y:S05]  /*4f30*/  BSYNC B1 ;  /* 0x0000000000017941 */ /* 0x000fea0003800000 */
.L_x_143:
        /* <DEDUP_REMOVED lines=10> */
.L_x_146:
[----:B------:R-:W-:Y:S05]  /*4fe0*/  BSYNC B1 ;  /* 0x0000000000017941 */ /* 0x000fea0003800000 */
.L_x_145:
        /* <DEDUP_REMOVED lines=10> */
.L_x_148:
[----:B------:R-:W-:Y:S05]  /*5090*/  BSYNC B1 ;  /* 0x0000000000017941 */ /* 0x000fea0003800000 */
.L_x_147:
        /* <DEDUP_REMOVED lines=9> */
.L_x_150:
[----:B------:R-:W-:Y:S05]  /*5130*/  BSYNC B1 ;  /* 0x0000000000017941 */ /* 0x000fea0003800000 */
.L_x_149:
        /* <DEDUP_REMOVED lines=9> */
.L_x_152:
[----:B------:R-:W-:Y:S05]  /*51d0*/  BSYNC B1 ;  /* 0x0000000000017941 */ /* 0x000fea0003800000 */
.L_x_151:
        /* <DEDUP_REMOVED lines=10> */
.L_x_154:
[----:B------:R-:W-:Y:S05]  /*5280*/  BSYNC B1 ;  /* 0x0000000000017941 */ /* 0x000fea0003800000 */
.L_x_153:
        /* <DEDUP_REMOVED lines=10> */
.L_x_156:
[----:B------:R-:W-:Y:S05]  /*5330*/  BSYNC B1 ;  /* 0x0000000000017941 */ /* 0x000fea0003800000 */
.L_x_155:
        /* <DEDUP_REMOVED lines=9> */
.L_x_158:
[----:B------:R-:W-:Y:S05]  /*53d0*/  BSYNC B1 ;  /* 0x0000000000017941 */ /* 0x000fea0003800000 */
.L_x_157:
        /* <DEDUP_REMOVED lines=9> */
.L_x_160:
[----:B------:R-:W-:Y:S05]  /*5470*/  BSYNC B1 ;  /* 0x0000000000017941 */ /* 0x000fea0003800000 */
.L_x_159:
        /* <DEDUP_REMOVED lines=10> */
.L_x_162:
[----:B------:R-:W-:Y:S05]  /*5520*/  BSYNC B1 ;  /* 0x0000000000017941 */ /* 0x000fea0003800000 */
.L_x_161:
        /* <DEDUP_REMOVED lines=10> */
.L_x_164:
[----:B------:R-:W-:Y:S05]  /*55d0*/  BSYNC B1 ;  /* 0x0000000000017941 */ /* 0x000fea0003800000 */
.L_x_163:
        /* <DEDUP_REMOVED lines=9> */
.L_x_166:
[----:B------:R-:W-:Y:S05]  /*5670*/  BSYNC B1 ;  /* 0x0000000000017941 */ /* 0x000fea0003800000 */
.L_x_165:
        /* <DEDUP_REMOVED lines=9> */
.L_x_168:
[----:B------:R-:W-:Y:S05]  /*5710*/  BSYNC B1 ;  /* 0x0000000000017941 */ /* 0x000fea0003800000 */
.L_x_167:
        /* <DEDUP_REMOVED lines=10> */
.L_x_170:
[----:B------:R-:W-:Y:S05]  /*57c0*/  BSYNC B1 ;  /* 0x0000000000017941 */ /* 0x000fea0003800000 */
.L_x_169:
        /* <DEDUP_REMOVED lines=10> */
.L_x_172:
[----:B------:R-:W-:Y:S05]  /*5870*/  BSYNC B1 ;  /* 0x0000000000017941 */ /* 0x000fea0003800000 */
.L_x_171:
        /* <DEDUP_REMOVED lines=9> */
.L_x_174:
[----:B------:R-:W-:Y:S05]  /*5910*/  BSYNC B1 ;  /* 0x0000000000017941 */ /* 0x000fea0003800000 */
.L_x_173:
        /* <DEDUP_REMOVED lines=9> */
.L_x_176:
[----:B------:R-:W-:Y:S05]  /*59b0*/  BSYNC B1 ;  /* 0x0000000000017941 */ /* 0x000fea0003800000 */
.L_x_175:
        /* <DEDUP_REMOVED lines=10> */
.L_x_178:
[----:B------:R-:W-:Y:S05]  /*5a60*/  BSYNC B1 ;  /* 0x0000000000017941 */ /* 0x000fea0003800000 */
.L_x_177:
        /* <DEDUP_REMOVED lines=10> */
.L_x_180:
[----:B------:R-:W-:Y:S05]  /*5b10*/  BSYNC B1 ;  /* 0x0000000000017941 */ /* 0x000fea0003800000 */
.L_x_179:
        /* <DEDUP_REMOVED lines=9> */
.L_x_182:
[----:B------:R-:W-:Y:S05]  /*5bb0*/  BSYNC B1 ;  /* 0x0000000000017941 */ /* 0x000fea0003800000 */
.L_x_181:
        /* <DEDUP_REMOVED lines=9> */
.L_x_184:
[----:B------:R-:W-:Y:S05]  /*5c50*/  BSYNC B1 ;  /* 0x0000000000017941 */ /* 0x000fea0003800000 */
.L_x_183:
        /* <DEDUP_REMOVED lines=10> */
.L_x_186:
[----:B------:R-:W-:Y:S05]  /*5d00*/  BSYNC B1 ;  /* 0x0000000000017941 */ /* 0x000fea0003800000 */
.L_x_185:
        /* <DEDUP_REMOVED lines=10> */
.L_x_188:
[----:B------:R-:W-:Y:S05]  /*5db0*/  BSYNC B1 ;  /* 0x0000000000017941 */ /* 0x000fea0003800000 */
.L_x_187:
        /* <DEDUP_REMOVED lines=9> */
.L_x_190:
[----:B------:R-:W-:Y:S05]  /*5e50*/  BSYNC B1 ;  /* 0x0000000000017941 */ /* 0x000fea0003800000 */
.L_x_189:
        /* <DEDUP_REMOVED lines=9> */
.L_x_192:
[----:B------:R-:W-:Y:S05]  /*5ef0*/  BSYNC B1 ;  /* 0x0000000000017941 */ /* 0x000fea0003800000 */
.L_x_191:
        /* <DEDUP_REMOVED lines=10> */
.L_x_194:
[----:B------:R-:W-:Y:S05]  /*5fa0*/  BSYNC B1 ;  /* 0x0000000000017941 */ /* 0x000fea0003800000 */
.L_x_193:
        /* <DEDUP_REMOVED lines=10> */
.L_x_196:
[----:B------:R-:W-:Y:S05]  /*6050*/  BSYNC B1 ;  /* 0x0000000000017941 */ /* 0x000fea0003800000 */
.L_x_195:
        /* <DEDUP_REMOVED lines=9> */
.L_x_198:
[----:B------:R-:W-:Y:S05]  /*60f0*/  BSYNC B1 ;  /* 0x0000000000017941 */ /* 0x000fea0003800000 */
.L_x_197:
        /* <DEDUP_REMOVED lines=9> */
.L_x_200:
[----:B------:R-:W-:Y:S05]  /*6190*/  BSYNC B1 ;  /* 0x0000000000017941 */ /* 0x000fea0003800000 */
.L_x_199:
        /* <DEDUP_REMOVED lines=10> */
.L_x_202:
[----:B------:R-:W-:Y:S05]  /*6240*/  BSYNC B1 ;  /* 0x0000000000017941 */ /* 0x000fea0003800000 */
.L_x_201:
        /* <DEDUP_REMOVED lines=10> */
.L_x_204:
[----:B------:R-:W-:Y:S05]  /*62f0*/  BSYNC B1 ;  /* 0x0000000000017941 */ /* 0x000fea0003800000 */
.L_x_203:
        /* <DEDUP_REMOVED lines=9> */
.L_x_206:
[----:B------:R-:W-:Y:S05]  /*6390*/  BSYNC B1 ;  /* 0x0000000000017941 */ /* 0x000fea0003800000 */
.L_x_205:
        /* <DEDUP_REMOVED lines=9> */
.L_x_208:
[----:B------:R-:W-:Y:S05]  /*6430*/  BSYNC B1 ;  /* 0x0000000000017941 */ /* 0x000fea0003800000 */
.L_x_207:
        /* <DEDUP_REMOVED lines=10> */
.L_x_210:
[----:B------:R-:W-:Y:S05]  /*64e0*/  BSYNC B1 ;  /* 0x0000000000017941 */ /* 0x000fea0003800000 */
.L_x_209:
        /* <DEDUP_REMOVED lines=10> */
.L_x_212:
[----:B------:R-:W-:Y:S05]  /*6590*/  BSYNC B1 ;  /* 0x0000000000017941 */ /* 0x000fea0003800000 */
.L_x_211:
        /* <DEDUP_REMOVED lines=9> */
.L_x_214:
[----:B------:R-:W-:Y:S05]  /*6630*/  BSYNC B1 ;  /* 0x0000000000017941 */ /* 0x000fea0003800000 */
.L_x_213:
        /* <DEDUP_REMOVED lines=9> */
.L_x_216:
[----:B------:R-:W-:Y:S05]  /*66d0*/  BSYNC B1 ;  /* 0x0000000000017941 */ /* 0x000fea0003800000 */
.L_x_215:
        /* <DEDUP_REMOVED lines=10> */
.L_x_218:
[----:B------:R-:W-:Y:S05]  /*6780*/  BSYNC B1 ;  /* 0x0000000000017941 */ /* 0x000fea0003800000 */
.L_x_217:
        /* <DEDUP_REMOVED lines=10> */
.L_x_220:
[----:B------:R-:W-:Y:S05]  /*6830*/  BSYNC B1 ;  /* 0x0000000000017941 */ /* 0x000fea0003800000 */
.L_x_219:
        /* <DEDUP_REMOVED lines=9> */
.L_x_222:
[----:B------:R-:W-:Y:S05]  /*68d0*/  BSYNC B1 ;  /* 0x0000000000017941 */ /* 0x000fea0003800000 */
.L_x_221:
        /* <DEDUP_REMOVED lines=9> */
.L_x_224:
[----:B------:R-:W-:Y:S05]  /*6970*/  BSYNC B1 ;  /* 0x0000000000017941 */ /* 0x000fea0003800000 */
.L_x_223:
        /* <DEDUP_REMOVED lines=10> */
.L_x_226:
[----:B------:R-:W-:Y:S05]  /*6a20*/  BSYNC B1 ;  /* 0x0000000000017941 */ /* 0x000fea0003800000 */
.L_x_225:
        /* <DEDUP_REMOVED lines=10> */
.L_x_228:
[----:B------:R-:W-:Y:S05]  /*6ad0*/  BSYNC B1 ;  /* 0x0000000000017941 */ /* 0x000fea0003800000 */
.L_x_227:
        /* <DEDUP_REMOVED lines=9> */
.L_x_230:
[----:B------:R-:W-:Y:S05]  /*6b70*/  BSYNC B1 ;  /* 0x0000000000017941 */ /* 0x000fea0003800000 */
.L_x_229:
        /* <DEDUP_REMOVED lines=9> */
.L_x_232:
[----:B------:R-:W-:Y:S05]  /*6c10*/  BSYNC B1 ;  /* 0x0000000000017941 */ /* 0x000fea0003800000 */
.L_x_231:
        /* <DEDUP_REMOVED lines=10> */
.L_x_234:
[----:B------:R-:W-:Y:S05]  /*6cc0*/  BSYNC B1 ;  /* 0x0000000000017941 */ /* 0x000fea0003800000 */
.L_x_233:
        /* <DEDUP_REMOVED lines=10> */
.L_x_236:
[----:B------:R-:W-:Y:S05]  /*6d70*/  BSYNC B1 ;  /* 0x0000000000017941 */ /* 0x000fea0003800000 */
.L_x_235:
        /* <DEDUP_REMOVED lines=9> */
.L_x_238:
[----:B------:R-:W-:Y:S05]  /*6e10*/  BSYNC B1 ;  /* 0x0000000000017941 */ /* 0x000fea0003800000 */
.L_x_237:
        /* <DEDUP_REMOVED lines=9> */
.L_x_240:
[----:B------:R-:W-:Y:S05]  /*6eb0*/  BSYNC B1 ;  /* 0x0000000000017941 */ /* 0x000fea0003800000 */
.L_x_239:
        /* <DEDUP_REMOVED lines=10> */
.L_x_242:
[----:B------:R-:W-:Y:S05]  /*6f60*/  BSYNC B1 ;  /* 0x0000000000017941 */ /* 0x000fea0003800000 */
.L_x_241:
        /* <DEDUP_REMOVED lines=10> */
.L_x_244:
[----:B------:R-:W-:Y:S05]  /*7010*/  BSYNC B1 ;  /* 0x0000000000017941 */ /* 0x000fea0003800000 */
.L_x_243:
        /* <DEDUP_REMOVED lines=9> */
.L_x_246:
[----:B------:R-:W-:Y:S05]  /*70b0*/  BSYNC B1 ;  /* 0x0000000000017941 */ /* 0x000fea0003800000 */
.L_x_245:
        /* <DEDUP_REMOVED lines=9> */
.L_x_248:
[----:B------:R-:W-:Y:S05]  /*7150*/  BSYNC B1 ;  /* 0x0000000000017941 */ /* 0x000fea0003800000 */
.L_x_247:
        /* <DEDUP_REMOVED lines=10> */
.L_x_250:
[----:B------:R-:W-:Y:S05]  /*7200*/  BSYNC B1 ;  /* 0x0000000000017941 */ /* 0x000fea0003800000 */
.L_x_249:
        /* <DEDUP_REMOVED lines=10> */
.L_x_252:
[----:B------:R-:W-:Y:S05]  /*72b0*/  BSYNC B1 ;  /* 0x0000000000017941 */ /* 0x000fea0003800000 */
.L_x_251:
        /* <DEDUP_REMOVED lines=9> */
.L_x_254:
[----:B------:R-:W-:Y:S05]  /*7350*/  BSYNC B1 ;  /* 0x0000000000017941 */ /* 0x000fea0003800000 */
.L_x_253:
        /* <DEDUP_REMOVED lines=9> */
.L_x_256:
[----:B------:R-:W-:Y:S05]  /*73f0*/  BSYNC B1 ;  /* 0x0000000000017941 */ /* 0x000fea0003800000 */
.L_x_255:
        /* <DEDUP_REMOVED lines=10> */
.L_x_258:
[----:B------:R-:W-:Y:S05]  /*74a0*/  BSYNC B1 ;  /* 0x0000000000017941 */ /* 0x000fea0003800000 */
.L_x_257:
        /* <DEDUP_REMOVED lines=10> */
.L_x_260:
[----:B------:R-:W-:Y:S05]  /*7550*/  BSYNC B1 ;  /* 0x0000000000017941 */ /* 0x000fea0003800000 */
.L_x_259:
        /* <DEDUP_REMOVED lines=9> */
.L_x_262:
[----:B------:R-:W-:Y:S05]  /*75f0*/  BSYNC B1 ;  /* 0x0000000000017941 */ /* 0x000fea0003800000 */
.L_x_261:
        /* <DEDUP_REMOVED lines=9> */
.L_x_264:
[----:B------:R-:W-:Y:S05]  /*7690*/  BSYNC B1 ;  /* 0x0000000000017941 */ /* 0x000fea0003800000 */
.L_x_263:
        /* <DEDUP_REMOVED lines=10> */
.L_x_266:
[----:B------:R-:W-:Y:S05]  /*7740*/  BSYNC B1 ;  /* 0x0000000000017941 */ /* 0x000fea0003800000 */
.L_x_265:
        /* <DEDUP_REMOVED lines=10> */
.L_x_268:
[----:B------:R-:W-:Y:S05]  /*77f0*/  BSYNC B1 ;  /* 0x0000000000017941 */ /* 0x000fea0003800000 */
.L_x_267:
        /* <DEDUP_REMOVED lines=9> */
.L_x_270:
[----:B------:R-:W-:Y:S05]  /*7890*/  BSYNC B1 ;  /* 0x0000000000017941 */ /* 0x000fea0003800000 */
.L_x_269:
        /* <DEDUP_REMOVED lines=9> */
.L_x_272:
[----:B------:R-:W-:Y:S05]  /*7930*/  BSYNC B1 ;  /* 0x0000000000017941 */ /* 0x000fea0003800000 */
.L_x_271:
        /* <DEDUP_REMOVED lines=10> */
.L_x_274:
[----:B------:R-:W-:Y:S05]  /*79e0*/  BSYNC B1 ;  /* 0x0000000000017941 */ /* 0x000fea0003800000 */
.L_x_273:
        /* <DEDUP_REMOVED lines=10> */
.L_x_276:
[----:B------:R-:W-:Y:S05]  /*7a90*/  BSYNC B1 ;  /* 0x0000000000017941 */ /* 0x000fea0003800000 */
.L_x_275:
        /* <DEDUP_REMOVED lines=9> */
.L_x_278:
[----:B------:R-:W-:Y:S05]  /*7b30*/  BSYNC B1 ;  /* 0x0000000000017941 */ /* 0x000fea0003800000 */
.L_x_277:
        /* <DEDUP_REMOVED lines=9> */
.L_x_280:
[----:B------:R-:W-:Y:S05]  /*7bd0*/  BSYNC B1 ;  /* 0x0000000000017941 */ /* 0x000fea0003800000 */
.L_x_279:
        /* <DEDUP_REMOVED lines=10> */
.L_x_282:
[----:B------:R-:W-:Y:S05]  /*7c80*/  BSYNC B1 ;  /* 0x0000000000017941 */ /* 0x000fea0003800000 */
.L_x_281:
        /* <DEDUP_REMOVED lines=10> */
.L_x_284:
[----:B------:R-:W-:Y:S05]  /*7d30*/  BSYNC B1 ;  /* 0x0000000000017941 */ /* 0x000fea0003800000 */
.L_x_283:
        /* <DEDUP_REMOVED lines=9> */
.L_x_286:
[----:B------:R-:W-:Y:S05]  /*7dd0*/  BSYNC B1 ;  /* 0x0000000000017941 */ /* 0x000fea0003800000 */
.L_x_285:
[----:B0----5:R-:W-:Y:S01]  /*7de0*/  HADD2.F32 R3, -RZ, R18.H0_H0 ;  /* 0x20000012ff037230 */ /* 0x021fe20000004100 */
[----:B------:R-:W-:Y:S01]  /*7df0*/  ISETP.GT.AND P0, PT, R4, 0x8, P0 ;  /* 0x000000080400780c */ /* 0x000fe20000704270 */
[----:B------:R-:W-:Y:S01]  /*7e00*/  @P1 IMAD.MOV.U32 R2, RZ, RZ, R10 ;  /* 0x000000ffff021224 */ /* 0x000fe200078e000a */
[----:B------:R-:W-:Y:S02]  /*7e10*/  BSSY B1, `(.L_x_287) ;  /* 0x0000009000017945 */ /* 0x000fe40003800000 */
[----:B------:R-:W-:-:S04]  /*7e20*/  FMUL R3, R3, R22 ;  /* 0x0000001603037220 */ /* 0x000fc80000400000 */
[----:B------:R-:W-:-:S05]  /*7e30*/  FFMA R3, R150, R23, R3 ;  /* 0x0000001796037223 */ /* 0x000fca0000000003 */
[----:B------:R-:W-:-:S04]  /*7e40*/  F2FP.F16.F32.PACK_AB R3, RZ, R3 ;  /* 0x00000003ff03723e */ /* 0x000fc800000000ff */
[----:B------:R-:W-:Y:S01]  /*7e50*/  PRMT R0, R3, 0x7610, R0 ;  /* 0x0000761003007816 */ /* 0x000fe20000000000 */
[----:B------:R-:W-:-:S05]  /*7e60*/  @P1 IMAD.MOV.U32 R3, RZ, RZ, R11 ;  /* 0x000000ffff031224 */ /* 0x000fca00078e000b */
[----:B------:R0:W-:Y:S01]  /*7e70*/  @P1 STG.E.U16 desc[UR50][R2.64+0x1f0], R0 ;  /* 0x0001f00002001986 */ /* 0x0001e2000c101532 */
[----:B------:R-:W-:Y:S05]  /*7e80*/  @!P0 BRA `(.L_x_288) ;  /* 0x0000000000048947 */ /* 0x000fea0003800000 */
[----:B------:R0:W5:Y:S02]  /*7e90*/  LDG.E.LTC128B.U16 R18, desc[UR50][R8.64+0x1f2] ;  /* 0x0001f23208127981 */ /* 0x000164000c1e1520 */
.L_x_288:
[----:B------:R-:W-:Y:S05]  /*7ea0*/  BSYNC B1 ;  /* 0x0000000000017941 */ /* 0x000fea0003800000 */
.L_x_287:
[----:B------:R-:W-:Y:S05]  /*7eb0*/  @!P0 BRA `(.L_x_289) ;  /* 0x0000002400408947 */ /* 0x000fea0003800000 */
[----:B0----5:R-:W-:-:S05]  /*7ec0*/  HADD2.F32 R3, -RZ, R18.H0_H0 ;  /* 0x20000012ff037230 */ /* 0x021fca0000004100 */
[----:B------:R-:W-:-:S04]  /*7ed0*/  FMUL R0, R3, R22 ;  /* 0x0000001603007220 */ /* 0x000fc80000400000 */
[----:B------:R-:W-:-:S05]  /*7ee0*/  FFMA R0, R151, R23, R0 ;  /* 0x0000001797007223 */ /* 0x000fca0000000000 */
[----:B------:R-:W-:-:S05]  /*7ef0*/  F2FP.F16.F32.PACK_AB R0, RZ, R0 ;  /* 0x00000000ff00723e */ /* 0x000fca00000000ff */
[----:B------:R0:W-:Y:S01]  /*7f00*/  STG.E.U16 desc[UR50][R10.64+0x1f2], R0 ;  /* 0x0001f2000a007986 */ /* 0x0001e2000c101532 */
[----:B------:R-:W-:Y:S05]  /*7f10*/  BRA `(.L_x_289) ;  /* 0x0000002400287947 */ /* 0x000fea0003800000 */
.L_x_36:
[----:B------:R-:W-:Y:S01]  /*7f20*/  ISETP.GT.AND P0, PT, R0, 0x1, PT ;  /* 0x000000010000780c */ /* 0x000fe20003f04270 */
[----:B------:R-:W-:Y:S01]  /*7f30*/  ULDC.64 UR4, c[0x0][0x5c0] ;  /* 0x0001700000047ab9 */ /* 0x000fe20000000a00 */
[-C--:B------:R-:W-:Y:S01]  /*7f40*/  FMUL R24, R24, R23.reuse ;  /* 0x0000001718187220 */ /* 0x080fe20000400000 */
[-C--:B------:R-:W-:Y:S01]  /*7f50*/  FMUL R25, R25, R23.reuse ;  /* 0x0000001719197220 */ /* 0x080fe20000400000 */
[----:B------:R-:W-:Y:S01]  /*7f60*/  ISETP.GT.AND P3, PT, R4, RZ, P0 ;  /* 0x000000ff0400720c */ /* 0x000fe20000764270 */
[-C--:B------:R-:W-:Y:S01]  /*7f70*/  FMUL R26, R26, R23.reuse ;  /* 0x000000171a1a7220 */ /* 0x080fe20000400000 */
[----:B------:R-:W-:Y:S01]  /*7f80*/  LEA R2, P4, R172, UR4, 0x1 ;  /* 0x00000004ac027c11 */ /* 0x000fe2000f8808ff */
[-C--:B------:R-:W-:Y:S01]  /*7f90*/  FMUL R27, R27, R23.reuse ;  /* 0x000000171b1b7220 */ /* 0x080fe20000400000 */
[----:B------:R-:W-:Y:S01]  /*7fa0*/  F2FP.F16.F32.PACK_AB R24, RZ, R24 ;  /* 0x00000018ff18723e */ /* 0x000fe200000000ff */
[-C--:B------:R-:W-:Y:S01]  /*7fb0*/  FMUL R28, R28, R23.reuse ;  /* 0x000000171c1c7220 */ /* 0x080fe20000400000 */
[----:B------:R-:W-:Y:S01]  /*7fc0*/  LEA.HI.X R3, R172, UR5, R175, 0x1, P4 ;  /* 0x00000005ac037c11 */ /* 0x000fe2000a0f0caf */
[----:B------:R-:W-:Y:S01]  /*7fd0*/  FMUL R29, R29, R23 ;  /* 0x000000171d1d7220 */ /* 0x000fe20000400000 */
[----:B------:R-:W-:Y:S01]  /*7fe0*/  F2FP.F16.F32.PACK_AB R25, RZ, R25 ;  /* 0x00000019ff19723e */ /* 0x000fe200000000ff */
[-C--:B------:R-:W-:Y:S01]  /*7ff0*/  FMUL R30, R30, R23.reuse ;  /* 0x000000171e1e7220 */ /* 0x080fe20000400000 */
[----:B------:R-:W-:Y:S01]  /*8000*/  SHF.L.U64.HI R11, R10, 0x4, R11 ;  /* 0x000000040a0b7819 */ /* 0x000fe2000001020b */
[----:B------:R-:W-:Y:S01]  /*8010*/  @P1 STG.E.U16 desc[UR50][R2.64], R24 ;  /* 0x0000001802001986 */ /* 0x000fe2000c101532 */
[----:B------:R-:W-:Y:S01]  /*8020*/  ISETP.GT.AND P1, PT, R0, 0x8, PT ;  /* 0x000000080000780c */ /* 0x000fe20003f24270 */
[-C--:B------:R-:W-:Y:S01]  /*8030*/  FMUL R31, R31, R23.reuse ;  /* 0x000000171f1f7220 */ /* 0x080fe20000400000 */
[----:B------:R-:W-:Y:S01]  /*8040*/  ISETP.GT.AND P4, PT, R4, 0x8, P0 ;  /* 0x000000080400780c */ /* 0x000fe20000784270 */
[----:B------:R-:W-:Y:S01]  /*8050*/  @P3 STG.E.U16 desc[UR50][R2.64+0x2], R25 ;  /* 0x0000021902003986 */ /* 0x000fe2000c101532 */
[----:B------:R-:W-:Y:S01]  /*8060*/  LEA R6, P3, R10, R2, 0x4 ;  /* 0x000000020a067211 */ /* 0x000fe200078620ff */
[-C--:B------:R-:W-:Y:S01]  /*8070*/  FMUL R32, R32, R23.reuse ;  /* 0x0000001720207220 */ /* 0x080fe20000400000 */
[----:B------:R-:W-:Y:S01]  /*8080*/  ISETP.GT.AND P2, PT, R4, 0x8, P2 ;  /* 0x000000080400780c */ /* 0x000fe20001744270 */
[-C--:B------:R-:W-:Y:S01]  /*8090*/  FMUL R33, R33, R23.reuse ;  /* 0x0000001721217220 */ /* 0x080fe20000400000 */
[----:B------:R-:W-:Y:S01]  /*80a0*/  ISETP.GT.AND P0, PT, R0, 0x9, PT ;  /* 0x000000090000780c */ /* 0x000fe20003f04270 */
[----:B------:R-:W-:Y:S01]  /*80b0*/  IMAD.X R7, R11, 0x1, R3, P3 ;  /* 0x000000010b077824 */ /* 0x000fe200018e0603 */
[----:B------:R-:W-:Y:S01]  /*80c0*/  ISETP.GT.AND P5, PT, R4, RZ, P1 ;  /* 0x000000ff0400720c */ /* 0x000fe20000fa4270 */
[-C--:B------:R-:W-:Y:S01]  /*80d0*/  FMUL R34, R34, R23.reuse ;  /* 0x0000001722227220 */ /* 0x080fe20000400000 */
[----:B------:R-:W-:Y:S01]  /*80e0*/  ISETP.GT.AND P3, PT, R4, RZ, P0 ;  /* 0x000000ff0400720c */ /* 0x000fe20000764270 */
[-C--:B------:R-:W-:Y:S01]  /*80f0*/  FMUL R35, R35, R23.reuse ;  /* 0x0000001723237220 */ /* 0x080fe20000400000 */
[----:B------:R-:W-:Y:S01]  /*8100*/  F2FP.F16.F32.PACK_AB R26, RZ, R26 ;  /* 0x0000001aff1a723e */ /* 0x000fe200000000ff */
[----:B------:R-:W-:Y:S01]  /*8110*/  FMUL R36, R36, R23 ;  /* 0x0000001724247220 */ /* 0x000fe20000400000 */
[----:B------:R-:W-:Y:S01]  /*8120*/  F2FP.F16.F32.PACK_AB R27, RZ, R27 ;  /* 0x0000001bff1b723e */ /* 0x000fe200000000ff */
[----:B------:R-:W-:Y:S01]  /*8130*/  FMUL R37, R37, R23 ;  /* 0x0000001725257220 */ /* 0x000fe20000400000 */
[----:B------:R-:W-:Y:S01]  /*8140*/  F2FP.F16.F32.PACK_AB R28, RZ, R28 ;  /* 0x0000001cff1c723e */ /* 0x000fe200000000ff */
[----:B------:R-:W-:Y:S01]  /*8150*/  @P2 STG.E.U16 desc[UR50][R6.64], R26 ;  /* 0x0000001a06002986 */ /* 0x000fe2000c101532 */
[----:B------:R-:W-:Y:S01]  /*8160*/  F2FP.F16.F32.PACK_AB R29, RZ, R29 ;  /* 0x0000001dff1d723e */ /* 0x000fe200000000ff */
[-C--:B------:R-:W-:Y:S01]  /*8170*/  FMUL R38, R38, R23.reuse ;  /* 0x0000001726267220 */ /* 0x080fe20000400000 */
[----:B------:R-:W-:Y:S01]  /*8180*/  ISETP.GT.AND P2, PT, R4, 0x8, P1 ;  /* 0x000000080400780c */ /* 0x000fe20000f44270 */
[----:B------:R-:W-:Y:S01]  /*8190*/  @P4 STG.E.U16 desc[UR50][R6.64+0x2], R27 ;  /* 0x0000021b06004986 */ /* 0x000fe2000c101532 */
[----:B------:R-:W-:Y:S01]  /*81a0*/  ISETP.GT.AND P1, PT, R0, 0x10, PT ;  /* 0x000000100000780c */ /* 0x000fe20003f24270 */
[-C--:B------:R-:W-:Y:S01]  /*81b0*/  FMUL R39, R39, R23.reuse ;  /* 0x0000001727277220 */ /* 0x080fe20000400000 */
[----:B------:R-:W-:Y:S01]  /*81c0*/  F2FP.F16.F32.PACK_AB R30, RZ, R30 ;  /* 0x0000001eff1e723e */ /* 0x000fe200000000ff */
[----:B------:R-:W-:Y:S01]  /*81d0*/  @P5 STG.E.U16 desc[UR50][R2.64+0x10], R28 ;  /* 0x0000101c02005986 */ /* 0x000fe2000c101532 */
[----:B------:R-:W-:Y:S01]  /*81e0*/  ISETP.GT.AND P4, PT, R4, RZ, P1 ;  /* 0x000000ff0400720c */ /* 0x000fe20000f84270 */
[----:B------:R-:W-:Y:S01]  /*81f0*/  FMUL R40, R40, R23 ;  /* 0x0000001728287220 */ /* 0x000fe20000400000 */
[----:B------:R-:W-:Y:S01]  /*8200*/  F2FP.F16.F32.PACK_AB R31, RZ, R31 ;  /* 0x0000001fff1f723e */ /* 0x000fe200000000ff */
[----:B------:R-:W-:Y:S01]  /*8210*/  @P3 STG.E.U16 desc[UR50][R2.64+0x12], R29 ;  /* 0x0000121d02003986 */ /* 0x000fe2000c101532 */
[----:B------:R-:W-:Y:S01]  /*8220*/  ISETP.GT.AND P3, PT, R4, 0x8, P0 ;  /* 0x000000080400780c */ /* 0x000fe20000764270 */
[-C--:B------:R-:W-:Y:S01]  /*8230*/  FMUL R41, R41, R23.reuse ;  /* 0x0000001729297220 */ /* 0x080fe20000400000 */
[----:B------:R-:W-:Y:S01]  /*8240*/  ISETP.GT.AND P0, PT, R0, 0x11, PT ;  /* 0x000000110000780c */ /* 0x000fe20003f04270 */
[----:B------:R-:W-:Y:S01]  /*8250*/  @P2 STG.E.U16 desc[UR50][R6.64+0x10], R30 ;  /* 0x0000101e06002986 */ /* 0x000fe2000c101532 */
[----:B------:R-:W-:Y:S01]  /*8260*/  F2FP.F16.F32.PACK_AB R32, RZ, R32 ;  /* 0x00000020ff20723e */ /* 0x000fe200000000ff */
[-C--:B------:R-:W-:Y:S01]  /*8270*/  FMUL R42, R42, R23.reuse ;  /* 0x000000172a2a7220 */ /* 0x080fe20000400000 */
[C---:B------:R-:W-:Y:S01]  /*8280*/  ISETP.GT.AND P5, PT, R4.reuse, RZ, P0 ;  /* 0x000000ff0400720c */ /* 0x040fe200007a4270 */
[-C--:B------:R-:W-:Y:S01]  /*8290*/  FMUL R43, R43, R23.reuse ;  /* 0x000000172b2b7220 */ /* 0x080fe20000400000 */
[----:B------:R-:W-:Y:S01]  /*82a0*/  ISETP.GT.AND P2, PT, R4, 0x8, P1 ;  /* 0x000000080400780c */ /* 0x000fe20000f44270 */
[-C--:B------:R-:W-:Y:S01]  /*82b0*/  FMUL R44, R44, R23.reuse ;  /* 0x000000172c2c7220 */ /* 0x080fe20000400000 */
[----:B------:R-:W-:Y:S01]  /*82c0*/  ISETP.GT.AND P1, PT, R0, 0x18, PT ;  /* 0x000000180000780c */ /* 0x000fe20003f24270 */
[----:B------:R-:W-:Y:S01]  /*82d0*/  FMUL R45, R45, R23 ;  /* 0x000000172d2d7220 */ /* 0x000fe20000400000 */
[----:B------:R-:W-:Y:S01]  /*82e0*/  F2FP.F16.F32.PACK_AB R33, RZ, R33 ;  /* 0x00000021ff21723e */ /* 0x000fe200000000ff */
[----:B------:R-:W-:Y:S01]  /*82f0*/  @P3 STG.E.U16 desc[UR50][R6.64+0x12], R31 ;  /* 0x0000121f06003986 */ /* 0x000fe2000c101532 */
[----:B------:R-:W-:Y:S01]  /*8300*/  ISETP.GT.AND P3, PT, R4, 0x8, P0 ;  /* 0x000000080400780c */ /* 0x000fe20000764270 */
[-C--:B------:R-:W-:Y:S01]  /*8310*/  FMUL R46, R46, R23.reuse ;  /* 0x000000172e2e7220 */ /* 0x080fe20000400000 */
[----:B------:R-:W-:Y:S01]  /*8320*/  ISETP.GT.AND P0, PT, R0, 0x19, PT ;  /* 0x000000190000780c */ /* 0x000fe20003f04270 */
[----:B------:R-:W-:Y:S01]  /*8330*/  @P4 STG.E.U16 desc[UR50][R2.64+0x20], R32 ;  /* 0x0000202002004986 */ /* 0x000fe2000c101532 */
[C---:B------:R-:W-:Y:S01]  /*8340*/  ISETP.GT.AND P4, PT, R4.reuse, RZ, P1 ;  /* 0x000000ff0400720c */ /* 0x040fe20000f84270 */
[-C--:B------:R-:W-:Y:S01]  /*8350*/  FMUL R47, R47, R23.reuse ;  /* 0x000000172f2f7220 */ /* 0x080fe20000400000 */
[----:B------:R-:W-:Y:S01]  /*8360*/  F2FP.F16.F32.PACK_AB R34, RZ, R34 ;  /* 0x00000022ff22723e */ /* 0x000fe200000000ff */
[----:B------:R-:W-:Y:S01]  /*8370*/  @P5 STG.E.U16 desc[UR50][R2.64+0x22], R33 ;  /* 0x0000222102005986 */ /* 0x000fe2000c101532 */
[----:B------:R-:W-:Y:S01]  /*8380*/  ISETP.GT.AND P5, PT, R4, RZ, P0 ;  /* 0x000000ff0400720c */ /* 0x000fe200007a4270 */
        /* <DEDUP_REMOVED lines=15> */
[----:B------:R-:W-:Y:S01]  /*8480*/  ISETP.GT.AND P4, PT, R4, RZ, P1 ;  /* 0x000000ff0400720c */ /* 0x000fe20000f84270 */
[-C--:B------:R-:W-:Y:S01]  /*8490*/  FMUL R52, R52, R23.reuse ;  /* 0x0000001734347220 */ /* 0x080fe20000400000 */
[----:B------:R-:W-:Y:S01]  /*84a0*/  F2FP.F16.F32.PACK_AB R38, RZ, R38 ;  /* 0x00000026ff26723e */ /* 0x000fe200000000ff */
[-C--:B------:R-:W-:Y:S01]  /*84b0*/  FMUL R53, R53, R23.reuse ;  /* 0x0000001735357220 */ /* 0x080fe20000400000 */
        /* <DEDUP_REMOVED lines=325> */
[----:B------:R-:W-:Y:S01]  /*9910*/  FMUL R151, R151, R23 ;  /* 0x0000001797977220 */ /* 0x000fe20000400000 */
[----:B------:R-:W-:Y:S01]  /*9920*/  ISETP.GT.AND P2, PT, R4, 0x8, P1 ;  /* 0x000000080400780c */ /* 0x000fe20000f44270 */
[----:B------:R-:W-:Y:S01]  /*9930*/  @P3 STG.E.U16 desc[UR50][R6.64+0x132], R103 ;  /* 0x0001326706003986 */ /* 0x000fe2000c101532 */
[----:B------:R-:W-:-:S02]  /*9940*/  ISETP.GT.AND P1, PT, R0, 0xa8, PT ;  /* 0x000000a80000780c */ /* 0x000fc40003f24270 */
[----:B------:R-:W-:Y:S01]  /*9950*/  F2FP.F16.F32.PACK_AB R105, RZ, R105 ;  /* 0x00000069ff69723e */ /* 0x000fe200000000ff */
[----:B------:R-:W-:Y:S01]  /*9960*/  @P4 STG.E.U16 desc[UR50][R2.64+0x140], R104 ;  /* 0x0001406802004986 */ /* 0x000fe2000c101532 */
[----:B------:R-:W-:Y:S02]  /*9970*/  ISETP.GT.AND P3, PT, R4, 0x8, P0 ;  /* 0x000000080400780c */ /* 0x000fe40000764270 */
[----:B------:R-:W-:Y:S01]  /*9980*/  ISETP.GT.AND P0, PT, R0, 0xa9, PT ;  /* 0x000000a90000780c */ /* 0x000fe20003f04270 */
[----:B------:R-:W-:Y:S01]  /*9990*/  @P5 STG.E.U16 desc[UR50][R2.64+0x142], R105 ;  /* 0x0001426902005986 */ /* 0x000fe2000c101532 */
[C---:B------:R-:W-:Y:S02]  /*99a0*/  ISETP.GT.AND P4, PT, R4.reuse, RZ, P1 ;  /* 0x000000ff0400720c */ /* 0x040fe40000f84270 */
[----:B------:R-:W-:Y:S02]  /*99b0*/  F2FP.F16.F32.PACK_AB R106, RZ, R106 ;  /* 0x0000006aff6a723e */ /* 0x000fe400000000ff */
[----:B------:R-:W-:-:S02]  /*99c0*/  ISETP.GT.AND P5, PT, R4, RZ, P0 ;  /* 0x000000ff0400720c */ /* 0x000fc400007a4270 */
[----:B------:R-:W-:Y:S01]  /*99d0*/  F2FP.F16.F32.PACK_AB R107, RZ, R107 ;  /* 0x0000006bff6b723e */ /* 0x000fe200000000ff */
[----:B------:R-:W-:Y:S01]  /*99e0*/  @P2 STG.E.U16 desc[UR50][R6.64+0x140], R106 ;  /* 0x0001406a06002986 */ /* 0x000fe2000c101532 */
[----:B------:R-:W-:Y:S02]  /*99f0*/  F2FP.F16.F32.PACK_AB R108, RZ, R108 ;  /* 0x0000006cff6c723e */ /* 0x000fe400000000ff */
[----:B------:R-:W-:Y:S01]  /*9a00*/  ISETP.GT.AND P2, PT, R4, 0x8, P1 ;  /* 0x000000080400780c */ /* 0x000fe20000f44270 */
[----:B------:R-:W-:Y:S01]  /*9a10*/  @P3 STG.E.U16 desc[UR50][R6.64+0x142], R107 ;  /* 0x0001426b06003986 */ /* 0x000fe2000c101532 */
[----:B------:R-:W-:Y:S02]  /*9a20*/  ISETP.GT.AND P1, PT, R0, 0xb0, PT ;  /* 0x000000b00000780c */ /* 0x000fe40003f24270 */
[----:B------:R-:W-:Y:S01]  /*9a30*/  F2FP.F16.F32.PACK_AB R109, RZ, R109 ;  /* 0x0000006dff6d723e */ /* 0x000fe200000000ff */
[----:B------:R-:W-:Y:S01]  /*9a40*/  @P4 STG.E.U16 desc[UR50][R2.64+0x150], R108 ;  /* 0x0001506c02004986 */ /* 0x000fe2000c101532 */
[----:B------:R-:W-:-:S02]  /*9a50*/  ISETP.GT.AND P3, PT, R4, 0x8, P0 ;  /* 0x000000080400780c */ /* 0x000fc40000764270 */
[----:B------:R-:W-:Y:S01]  /*9a60*/  ISETP.GT.AND P0, PT, R0, 0xb1, PT ;  /* 0x000000b10000780c */ /* 0x000fe20003f04270 */
[----:B------:R-:W-:Y:S01]  /*9a70*/  @P5 STG.E.U16 desc[UR50][R2.64+0x152], R109 ;  /* 0x0001526d02005986 */ /* 0x000fe2000c101532 */
[C---:B------:R-:W-:Y:S02]  /*9a80*/  ISETP.GT.AND P4, PT, R4.reuse, RZ, P1 ;  /* 0x000000ff0400720c */ /* 0x040fe40000f84270 */
[----:B------:R-:W-:Y:S02]  /*9a90*/  F2FP.F16.F32.PACK_AB R110, RZ, R110 ;  /* 0x0000006eff6e723e */ /* 0x000fe400000000ff */
[----:B------:R-:W-:Y:S02]  /*9aa0*/  ISETP.GT.AND P5, PT, R4, RZ, P0 ;  /* 0x000000ff0400720c */ /* 0x000fe400007a4270 */
[----:B------:R-:W-:Y:S01]  /*9ab0*/  F2FP.F16.F32.PACK_AB R111, RZ, R111 ;  /* 0x0000006fff6f723e */ /* 0x000fe200000000ff */
[----:B------:R-:W-:Y:S01]  /*9ac0*/  @P2 STG.E.U16 desc[UR50][R6.64+0x150], R110 ;  /* 0x0001506e06002986 */ /* 0x000fe2000c101532 */
[----:B------:R-:W-:-:S02]  /*9ad0*/  F2FP.F16.F32.PACK_AB R112, RZ, R112 ;  /* 0x00000070ff70723e */ /* 0x000fc400000000ff */
[----:B------:R-:W-:Y:S01]  /*9ae0*/  ISETP.GT.AND P2, PT, R4, 0x8, P1 ;  /* 0x000000080400780c */ /* 0x000fe20000f44270 */
[----:B------:R-:W-:Y:S01]  /*9af0*/  @P3 STG.E.U16 desc[UR50][R6.64+0x152], R111 ;  /* 0x0001526f06003986 */ /* 0x000fe2000c101532 */
[----:B------:R-:W-:Y:S02]  /*9b00*/  ISETP.GT.AND P1, PT, R0, 0xb8, PT ;  /* 0x000000b80000780c */ /* 0x000fe40003f24270 */
[----:B------:R-:W-:Y:S01]  /*9b10*/  F2FP.F16.F32.PACK_AB R113, RZ, R113 ;  /* 0x00000071ff71723e */ /* 0x000fe200000000ff */
[----:B------:R-:W-:Y:S01]  /*9b20*/  @P4 STG.E.U16 desc[UR50][R2.64+0x160], R112 ;  /* 0x0001607002004986 */ /* 0x000fe2000c101532 */
[----:B------:R-:W-:Y:S02]  /*9b30*/  ISETP.GT.AND P3, PT, R4, 0x8, P0 ;  /* 0x000000080400780c */ /* 0x000fe40000764270 */
[----:B------:R-:W-:Y:S01]  /*9b40*/  ISETP.GT.AND P0, PT, R0, 0xb9, PT ;  /* 0x000000b90000780c */ /* 0x000fe20003f04270 */
[----:B------:R-:W-:Y:S01]  /*9b50*/  @P5 STG.E.U16 desc[UR50][R2.64+0x162], R113 ;  /* 0x0001627102005986 */ /* 0x000fe2000c101532 */
[----:B------:R-:W-:-:S02]  /*9b60*/  ISETP.GT.AND P4, PT, R4, RZ, P1 ;  /* 0x000000ff0400720c */ /* 0x000fc40000f84270 */
[----:B------:R-:W-:Y:S02]  /*9b70*/  F2FP.F16.F32.PACK_AB R114, RZ, R114 ;  /* 0x00000072ff72723e */ /* 0x000fe400000000ff */
[C---:B------:R-:W-:Y:S02]  /*9b80*/  ISETP.GT.AND P5, PT, R4.reuse, RZ, P0 ;  /* 0x000000ff0400720c */ /* 0x040fe400007a4270 */
[----:B------:R-:W-:Y:S01]  /*9b90*/  F2FP.F16.F32.PACK_AB R115, RZ, R115 ;  /* 0x00000073ff73723e */ /* 0x000fe200000000ff */
[----:B------:R-:W-:Y:S01]  /*9ba0*/  @P2 STG.E.U16 desc[UR50][R6.64+0x160], R114 ;  /* 0x0001607206002986 */ /* 0x000fe2000c101532 */
[----:B------:R-:W-:Y:S02]  /*9bb0*/  F2FP.F16.F32.PACK_AB R116, RZ, R116 ;  /* 0x00000074ff74723e */ /* 0x000fe400000000ff */
        /* <DEDUP_REMOVED lines=65> */
[----:B------:R-:W-:Y:S02]  /*9fd0*/  ISETP.GT.AND P5, PT, R4, RZ, P0 ;  /* 0x000000ff0400720c */ /* 0x000fe400007a4270 */
[----:B------:R-:W-:Y:S02]  /*9fe0*/  F2FP.F16.F32.PACK_AB R134, RZ, R134 ;  /* 0x00000086ff86723e */ /* 0x000fe400000000ff */
[----:B------:R-:W-:Y:S02]  /*9ff0*/  F2FP.F16.F32.PACK_AB R135, RZ, R135 ;  /* 0x00000087ff87723e */ /* 0x000fe400000000ff */
[----:B------:R-:W-:Y:S01]  /*a000*/  F2FP.F16.F32.PACK_AB R136, RZ, R136 ;  /* 0x00000088ff88723e */ /* 0x000fe200000000ff */
[----:B------:R-:W-:Y:S01]  /*a010*/  @P2 STG.E.U16 desc[UR50][R6.64+0x1b0], R134 ;  /* 0x0001b08606002986 */ /* 0x000fe2000c101532 */
[----:B------:R-:W-:-:S02]  /*a020*/  F2FP.F16.F32.PACK_AB R137, RZ, R137 ;  /* 0x00000089ff89723e */ /* 0x000fc400000000ff */
[C---:B------:R-:W-:Y:S01]  /*a030*/  ISETP.GT.AND P1, PT, R4.reuse, 0x8, P1 ;  /* 0x000000080400780c */ /* 0x040fe20000f24270 */
[----:B------:R-:W-:Y:S01]  /*a040*/  @P3 STG.E.U16 desc[UR50][R6.64+0x1b2], R135 ;  /* 0x0001b28706003986 */ /* 0x000fe2000c101532 */
[----:B------:R-:W-:Y:S02]  /*a050*/  ISETP.GT.AND P2, PT, R4, 0x8, P0 ;  /* 0x000000080400780c */ /* 0x000fe40000744270 */
[C---:B------:R-:W-:Y:S01]  /*a060*/  ISETP.GT.AND P0, PT, R0.reuse, 0xe9, PT ;  /* 0x000000e90000780c */ /* 0x040fe20003f04270 */
[----:B------:R-:W-:Y:S01]  /*a070*/  @P4 STG.E.U16 desc[UR50][R2.64+0x1c0], R136 ;  /* 0x0001c08802004986 */ /* 0x000fe2000c101532 */
[----:B------:R-:W-:Y:S02]  /*a080*/  ISETP.GT.AND P4, PT, R0, 0xe8, PT ;  /* 0x000000e80000780c */ /* 0x000fe40003f84270 */
[----:B------:R-:W-:Y:S01]  /*a090*/  F2FP.F16.F32.PACK_AB R138, RZ, R138 ;  /* 0x0000008aff8a723e */ /* 0x000fe200000000ff */
[----:B------:R-:W-:Y:S01]  /*a0a0*/  @P5 STG.E.U16 desc[UR50][R2.64+0x1c2], R137 ;  /* 0x0001c28902005986 */ /* 0x000fe2000c101532 */
[----:B------:R-:W-:-:S02]  /*a0b0*/  ISETP.GT.AND P5, PT, R4, RZ, P4 ;  /* 0x000000ff0400720c */ /* 0x000fc400027a4270 */
[----:B------:R-:W-:Y:S01]  /*a0c0*/  F2FP.F16.F32.PACK_AB R139, RZ, R139 ;  /* 0x0000008bff8b723e */ /* 0x000fe200000000ff */
[----:B------:R-:W-:Y:S01]  /*a0d0*/  @P1 STG.E.U16 desc[UR50][R6.64+0x1c0], R138 ;  /* 0x0001c08a06001986 */ /* 0x000fe2000c101532 */
[----:B------:R-:W-:Y:S02]  /*a0e0*/  F2FP.F16.F32.PACK_AB R140, RZ, R140 ;  /* 0x0000008cff8c723e */ /* 0x000fe400000000ff */
[C---:B------:R-:W-:Y:S01]  /*a0f0*/  ISETP.GT.AND P3, PT, R4.reuse, RZ, P0 ;  /* 0x000000ff0400720c */ /* 0x040fe20000764270 */
[----:B------:R-:W-:Y:S01]  /*a100*/  @P2 STG.E.U16 desc[UR50][R6.64+0x1c2], R139 ;  /* 0x0001c28b06002986 */ /* 0x000fe2000c101532 */
[C---:B------:R-:W-:Y:S02]  /*a110*/  ISETP.GT.AND P4, PT, R4.reuse, 0x8, P4 ;  /* 0x000000080400780c */ /* 0x040fe40002784270 */
[----:B------:R-:W-:Y:S02]  /*a120*/  F2FP.F16.F32.PACK_AB R141, RZ, R141 ;  /* 0x0000008dff8d723e */ /* 0x000fe400000000ff */
[----:B------:R-:W-:Y:S01]  /*a130*/  F2FP.F16.F32.PACK_AB R142, RZ, R142 ;  /* 0x0000008eff8e723e */ /* 0x000fe200000000ff */
[----:B------:R-:W-:Y:S01]  /*a140*/  @P5 STG.E.U16 desc[UR50][R2.64+0x1d0], R140 ;  /* 0x0001d08c02005986 */ /* 0x000fe2000c101532 */
[----:B------:R-:W-:-:S02]  /*a150*/  ISETP.GT.AND P5, PT, R4, 0x8, P0 ;  /* 0x000000080400780c */ /* 0x000fc400007a4270 */
[----:B------:R-:W-:Y:S02]  /*a160*/  F2FP.F16.F32.PACK_AB R143, RZ, R143 ;  /* 0x0000008fff8f723e */ /* 0x000fe400000000ff */
[C---:B------:R-:W-:Y:S01]  /*a170*/  ISETP.GT.AND P0, PT, R0.reuse, 0xf1, PT ;  /* 0x000000f10000780c */ /* 0x040fe20003f04270 */
[----:B------:R-:W-:Y:S01]  /*a180*/  @P3 STG.E.U16 desc[UR50][R2.64+0x1d2], R141 ;  /* 0x0001d28d02003986 */ /* 0x000fe2000c101532 */
[----:B------:R-:W-:Y:S02]  /*a190*/  ISETP.GT.AND P3, PT, R0, 0xf0, PT ;  /* 0x000000f00000780c */ /* 0x000fe40003f64270 */
[----:B------:R-:W-:Y:S01]  /*a1a0*/  F2FP.F16.F32.PACK_AB R144, RZ, R144 ;  /* 0x00000090ff90723e */ /* 0x000fe200000000ff */
[----:B------:R-:W-:Y:S01]  /*a1b0*/  @P4 STG.E.U16 desc[UR50][R6.64+0x1d0], R142 ;  /* 0x0001d08e06004986 */ /* 0x000fe2000c101532 */
[C---:B------:R-:W-:Y:S02]  /*a1c0*/  ISETP.GT.AND P4, PT, R4.reuse, RZ, P3 ;  /* 0x000000ff0400720c */ /* 0x040fe40001f84270 */
[C---:B------:R-:W-:Y:S01]  /*a1d0*/  ISETP.GT.AND P3, PT, R4.reuse, 0x8, P3 ;  /* 0x000000080400780c */ /* 0x040fe20001f64270 */
[----:B------:R-:W-:Y:S01]  /*a1e0*/  @P5 STG.E.U16 desc[UR50][R6.64+0x1d2], R143 ;  /* 0x0001d28f06005986 */ /* 0x000fe2000c101532 */
[----:B------:R-:W-:-:S02]  /*a1f0*/  ISETP.GT.AND P5, PT, R4, RZ, P0 ;  /* 0x000000ff0400720c */ /* 0x000fc400007a4270 */
[----:B------:R-:W-:Y:S02]  /*a200*/  F2FP.F16.F32.PACK_AB R145, RZ, R145 ;  /* 0x00000091ff91723e */ /* 0x000fe400000000ff */
[----:B------:R-:W-:Y:S02]  /*a210*/  ISETP.GT.AND P0, PT, R4, 0x8, P0 ;  /* 0x000000080400780c */ /* 0x000fe40000704270 */
[C---:B------:R-:W-:Y:S02]  /*a220*/  ISETP.GT.AND P1, PT, R0.reuse, 0xf9, PT ;  /* 0x000000f90000780c */ /* 0x040fe40003f24270 */
[----:B------:R-:W-:Y:S01]  /*a230*/  ISETP.GT.AND P2, PT, R0, 0xf8, PT ;  /* 0x000000f80000780c */ /* 0x000fe20003f44270 */
[----:B------:R-:W-:Y:S01]  /*a240*/  @P4 STG.E.U16 desc[UR50][R2.64+0x1e0], R144 ;  /* 0x0001e09002004986 */ /* 0x000fe2000c101532 */
[C---:B------:R-:W-:Y:S01]  /*a250*/  ISETP.GT.AND P4, PT, R4.reuse, RZ, P1 ;  /* 0x000000ff0400720c */ /* 0x040fe20000f84270 */
[----:B------:R-:W-:Y:S01]  /*a260*/  @P3 IMAD.MOV.U32 R5, RZ, RZ, R7 ;  /* 0x000000ffff053224 */ /* 0x000fe200078e0007 */
[C---:B------:R-:W-:Y:S01]  /*a270*/  ISETP.GT.AND P1, PT, R4.reuse, 0x8, P1 ;  /* 0x000000080400780c */ /* 0x040fe20000f24270 */
[----:B------:R-:W-:Y:S01]  /*a280*/  @P5 STG.E.U16 desc[UR50][R2.64+0x1e2], R145 ;  /* 0x0001e29102005986 */ /* 0x000fe2000c101532 */
[----:B------:R-:W-:-:S02]  /*a290*/  ISETP.GT.AND P5, PT, R4, RZ, P2 ;  /* 0x000000ff0400720c */ /* 0x000fc400017a4270 */
[----:B------:R-:W-:Y:S01]  /*a2a0*/  ISETP.GT.AND P2, PT, R4, 0x8, P2 ;  /* 0x000000080400780c */ /* 0x000fe20001744270 */
[----:B------:R-:W-:Y:S01]  /*a2b0*/  @P3 IMAD.MOV.U32 R4, RZ, RZ, R6 ;  /* 0x000000ffff043224 */ /* 0x000fe200078e0006 */
[----:B------:R-:W-:Y:S02]  /*a2c0*/  F2FP.F16.F32.PACK_AB R146, RZ, R146 ;  /* 0x00000092ff92723e */ /* 0x000fe400000000ff */
[----:B------:R-:W-:Y:S02]  /*a2d0*/  F2FP.F16.F32.PACK_AB R147, RZ, R147 ;  /* 0x00000093ff93723e */ /* 0x000fe400000000ff */
[----:B------:R-:W-:Y:S01]  /*a2e0*/  F2FP.F16.F32.PACK_AB R148, RZ, R148 ;  /* 0x00000094ff94723e */ /* 0x000fe200000000ff */
[----:B------:R0:W-:Y:S01]  /*a2f0*/  @P3 STG.E.U16 desc[UR50][R4.64+0x1e0], R146 ;  /* 0x0001e09204003986 */ /* 0x0001e2000c101532 */
[----:B------:R-:W-:Y:S02]  /*a300*/  F2FP.F16.F32.PACK_AB R149, RZ, R149 ;  /* 0x00000095ff95723e */ /* 0x000fe400000000ff */
[----:B------:R-:W-:-:S02]  /*a310*/  F2FP.F16.F32.PACK_AB R150, RZ, R150 ;  /* 0x00000096ff96723e */ /* 0x000fc400000000ff */
[----:B------:R-:W-:Y:S01]  /*a320*/  F2FP.F16.F32.PACK_AB R151, RZ, R151 ;  /* 0x00000097ff97723e */ /* 0x000fe200000000ff */
[----:B0-----:R-:W-:Y:S02]  /*a330*/  @P0 IMAD.MOV.U32 R4, RZ, RZ, R6 ;  /* 0x000000ffff040224 */ /* 0x001fe400078e0006 */
[----:B------:R-:W-:-:S05]  /*a340*/  @P0 IMAD.MOV.U32 R5, RZ, RZ, R7 ;  /* 0x000000ffff050224 */ /* 0x000fca00078e0007 */
[----:B------:R-:W-:Y:S04]  /*a350*/  @P0 STG.E.U16 desc[UR50][R4.64+0x1e2], R147 ;  /* 0x0001e29304000986 */ /* 0x000fe8000c101532 */
[----:B------:R-:W-:Y:S04]  /*a360*/  @P5 STG.E.U16 desc[UR50][R2.64+0x1f0], R148 ;  /* 0x0001f09402005986 */ /* 0x000fe8000c101532 */
[----:B------:R0:W-:Y:S02]  /*a370*/  @P4 STG.E.U16 desc[UR50][R2.64+0x1f2], R149 ;  /* 0x0001f29502004986 */ /* 0x0001e4000c101532 */
[----:B0-----:R-:W-:-:S02]  /*a380*/  @P2 IMAD.MOV.U32 R2, RZ, RZ, R6 ;  /* 0x000000ffff022224 */ /* 0x001fc400078e0006 */
[----:B------:R-:W-:-:S05]  /*a390*/  @P2 IMAD.MOV.U32 R3, RZ, RZ, R7 ;  /* 0x000000ffff032224 */ /* 0x000fca00078e0007 */
[----:B------:R0:W-:Y:S04]  /*a3a0*/  @P2 STG.E.U16 desc[UR50][R2.64+0x1f0], R150 ;  /* 0x0001f09602002986 */ /* 0x0001e8000c101532 */
[----:B------:R0:W-:Y:S02]  /*a3b0*/  @P1 STG.E.U16 desc[UR50][R6.64+0x1f2], R151 ;  /* 0x0001f29706001986 */ /* 0x0001e4000c101532 */
.L_x_289:
[----:B------:R-:W-:Y:S05]  /*a3c0*/  BSYNC B0 ;  /* 0x0000000000007941 */ /* 0x000fea0003800000 */
.L_x_35:
[----:B0-----:R-:W-:Y:S01]  /*a3d0*/  IMAD.U32 R2, RZ, RZ, UR38 ;  /* 0x00000026ff027e24 */ /* 0x001fe2000f8e00ff */
[----:B------:R-:W-:Y:S01]  /*a3e0*/  ULDC.64 UR4, c[0x0][0x650] ;  /* 0x0001940000047ab9 */ /* 0x000fe20000000a00 */
[----:B------:R-:W-:Y:S01]  /*a3f0*/  IMAD.U32 R0, RZ, RZ, UR41 ;  /* 0x00000029ff007e24 */ /* 0x000fe2000f8e00ff */
[----:B------:R0:W-:Y:S01]  /*a400*/  SYNCS.ARRIVE.TRANS64.A1T0 RZ, [R159+UR46], RZ ;  /* 0x000000ff9fff79a7 */ /* 0x0001e2000810002e */
[----:B------:R-:W-:Y:S01]  /*a410*/  IMAD.U32 R3, RZ, RZ, UR39 ;  /* 0x00000027ff037e24 */ /* 0x000fe2000f8e00ff */
[C---:B------:R-:W-:Y:S01]  /*a420*/  LEA R16, P0, R2.reuse, R16, 0x1 ;  /* 0x0000001002107211 */ /* 0x040fe200078008ff */
[----:B-----5:R-:W-:Y:S02]  /*a430*/  IMAD.MOV.U32 R18, RZ, RZ, -0x1 ;  /* 0xffffffffff127424 */ /* 0x020fe400078e00ff */
[----:B------:R-:W-:Y:S01]  /*a440*/  IMAD.MOV.U32 R19, RZ, RZ, -0x1 ;  /* 0xffffffffff137424 */ /* 0x000fe200078e00ff */
[----:B------:R-:W-:Y:S01]  /*a450*/  LEA.HI.X R17, R2, R17, R0, 0x1, P0 ;  /* 0x0000001102117211 */ /* 0x000fe200000f0c00 */
[----:B------:R-:W-:Y:S01]  /*a460*/  IMAD.MOV.U32 R2, RZ, RZ, -0x1 ;  /* 0xffffffffff027424 */ /* 0x000fe200078e00ff */
[----:B------:R-:W-:-:S02]  /*a470*/  ISETP.GE.U32.AND P0, PT, R16, UR4, PT ;  /* 0x0000000410007c0c */ /* 0x000fc4000bf06070 */
[----:B------:R-:W-:Y:S02]  /*a480*/  PRMT R0, RZ, 0x7610, R0 ;  /* 0x00007610ff007816 */ /* 0x000fe40000000000 */
[----:B------:R-:W-:-:S13]  /*a490*/  ISETP.GE.U32.AND.EX P0, PT, R17, UR5, PT, P0 ;  /* 0x0000000511007c0c */ /* 0x000fda000bf06100 */
[----:B0-----:R-:W-:Y:S05]  /*a4a0*/  @P0 BRA `(.L_x_290) ;  /* 0x00000004008c0947 */ /* 0x001fea0003800000 */
[----:B------:R-:W0:Y:S01]  /*a4b0*/  S2UR UR7, SR_CTAID.X ;  /* 0x00000000000779c3 */ /* 0x000e220000002500 */
[----:B------:R-:W-:Y:S01]  /*a4c0*/  ULDC.64 UR4, c[0x0][0x628] ;  /* 0x00018a0000047ab9 */ /* 0x000fe20000000a00 */
[----:B------:R-:W-:Y:S01]  /*a4d0*/  ULDC UR6, c[0x0][0x150] ;  /* 0x0000540000067ab9 */ /* 0x000fe20000000800 */
[----:B------:R-:W-:Y:S01]  /*a4e0*/  ISETP.NE.U32.AND P0, PT, RZ, UR4, PT ;  /* 0x00000004ff007c0c */ /* 0x000fe2000bf05070 */
[----:B------:R-:W-:Y:S01]  /*a4f0*/  ULDC UR15, c[0x0][0x630] ;  /* 0x00018c00000f7ab9 */ /* 0x000fe20000000800 */
[C---:B------:R-:W-:Y:S01]  /*a500*/  R2UR UR16, R16.reuse ;  /* 0x00000000101072ca */ /* 0x040fe200000e0000 */
[----:B------:R-:W-:Y:S01]  /*a510*/  ULDC UR18, c[0x0][0x154] ;  /* 0x0000550000127ab9 */ /* 0x000fe20000000800 */
[----:B------:R-:W-:Y:S01]  /*a520*/  ISETP.NE.AND.EX P0, PT, RZ, UR5, PT, P0 ;  /* 0x00000005ff007c0c */ /* 0x000fe2000bf05300 */
[----:B------:R-:W1:Y:S01]  /*a530*/  S2UR UR19, SR_CTAID.Y ;  /* 0x00000000001379c3 */ /* 0x000e620000002600 */
[----:B------:R-:W-:Y:S02]  /*a540*/  R2UR UR17, R17 ;  /* 0x00000000111172ca */ /* 0x000fe400000e0000 */
[----:B------:R-:W-:-:S02]  /*a550*/  R2UR UR12, R16 ;  /* 0x00000000100c72ca */ /* 0x000fc400000e0000 */
[----:B------:R-:W-:Y:S02]  /*a560*/  R2UR UR13, R17 ;  /* 0x00000000110d72ca */ /* 0x000fe400000e0000 */
[----:B0-----:R-:W-:-:S05]  /*a570*/  I2FP.F32.U32 R0, UR7 ;  /* 0x0000000700007c45 */ /* 0x001fca0008201000 */
[----:B------:R-:W-:-:S04]  /*a580*/  FMUL R0, R0, UR6 ;  /* 0x0000000600007c20 */ /* 0x000fc80008400000 */
[----:B------:R0:W0:Y:S01]  /*a590*/  F2I.U32.TRUNC.NTZ R2, R0 ;  /* 0x0000000000027305 */ /* 0x000022000020f000 */
[----:B-1----:R-:W-:Y:S05]  /*a5a0*/  @!P0 BRA `(.L_x_291) ;  /* 0x0000000000308947 */ /* 0x002fea0003800000 */
        /* <DEDUP_REMOVED lines=12> */
.L_x_291:
[----:B------:R-:W-:Y:S01]  /*a670*/  USHF.R.U64 UR6, UR12, UR15, UR13 ;  /* 0x0000000f0c067299 */ /* 0x000fe2000800120d */
[----:B0-----:R-:W-:Y:S01]  /*a680*/  I2FP.F32.U32 R0, UR19 ;  /* 0x0000001300007c45 */ /* 0x001fe20008201000 */
[----:B------:R-:W-:Y:S01]  /*a690*/  USHF.R.U32.HI UR4, URZ, UR15, UR13 ;  /* 0x0000000f3f047299 */ /* 0x000fe2000801160d */
[----:B------:R-:W-:Y:S01]  /*a6a0*/  R2UR UR14, R2 ;  /* 0x00000000020e72ca */ /* 0x000fe200000e0000 */
[----:B------:R-:W-:Y:S02]  /*a6b0*/  UIADD3 UR9, UP0, URZ, -UR6, URZ ;  /* 0x800000063f097290 */ /* 0x000fe4000ff1e03f */
[----:B------:R-:W-:Y:S01]  /*a6c0*/  FMUL R0, R0, UR18 ;  /* 0x0000001200007c20 */ /* 0x000fe20008400000 */
[----:B------:R-:W-:Y:S01]  /*a6d0*/  ULDC.64 UR12, c[0x0][0x620] ;  /* 0x00018800000c7ab9 */ /* 0x000fe20000000a00 */
[----:B------:R-:W-:Y:S01]  /*a6e0*/  UIADD3.X UR4, URZ, ~UR4, URZ, UP0, !UPT ;  /* 0x800000043f047290 */ /* 0x000fe200087fe43f */
[----:B------:R-:W-:Y:S01]  /*a6f0*/  UMOV UR10, UR16 ;  /* 0x00000010000a7c82 */ /* 0x000fe20008000000 */
[----:B------:R-:W-:-:S02]  /*a700*/  UMOV UR11, UR17 ;  /* 0x00000011000b7c82 */ /* 0x000fc40008000000 */
[----:B------:R-:W0:Y:S01]  /*a710*/  F2I.U32.TRUNC.NTZ R0, R0 ;  /* 0x0000000000007305 */ /* 0x000e22000020f000 */
[----:B------:R-:W-:Y:S02]  /*a720*/  UIMAD UR4, UR4, UR12, URZ ;  /* 0x0000000c040472a4 */ /* 0x000fe4000f8e023f */
[----:B------:R-:W-:Y:S02]  /*a730*/  UIMAD.WIDE.U32 UR10, UR9, UR12, UR10 ;  /* 0x0000000c090a72a5 */ /* 0x000fe4000f8e000a */
[----:B------:R-:W-:Y:S01]  /*a740*/  UIMAD UR9, UR9, UR13, UR4 ;  /* 0x0000000d090972a4 */ /* 0x000fe2000f8e0204 */
[----:B------:R-:W-:Y:S01]  /*a750*/  ULDC UR22, c[0x0][0x658] ;  /* 0x0001960000167ab9 */ /* 0x000fe20000000800 */
[----:B------:R-:W-:Y:S02]  /*a760*/  UMOV UR12, 0xffffffff ;  /* 0xffffffff000c7882 */ /* 0x000fe40000000000 */
[----:B------:R-:W-:Y:S01]  /*a770*/  UIADD3 UR11, UR11, UR9, URZ ;  /* 0x000000090b0b7290 */ /* 0x000fe2000fffe03f */
[----:B------:R-:W-:Y:S01]  /*a780*/  ULDC UR13, c[0x0][0x618] ;  /* 0x00018600000d7ab9 */ /* 0x000fe20000000800 */
[----:B------:R-:W-:Y:S01]  /*a790*/  ULDC.64 UR4, c[0x0][0x640] ;  /* 0x0001900000047ab9 */ /* 0x000fe20000000a00 */
[----:B------:R-:W-:Y:S01]  /*a7a0*/  USHF.L.U32 UR18, UR12, UR22, URZ ;  /* 0x000000160c127299 */ /* 0x000fe2000800063f */
[----:B------:R-:W-:Y:S01]  /*a7b0*/  ISETP.NE.U32.AND P0, PT, RZ, UR4, PT ;  /* 0x00000004ff007c0c */ /* 0x000fe2000bf05070 */
[----:B------:R-:W-:Y:S01]  /*a7c0*/  USHF.R.U64 UR12, UR10, UR13, UR11 ;  /* 0x0000000d0a0c7299 */ /* 0x000fe2000800120b */
[----:B0-----:R-:W-:Y:S01]  /*a7d0*/  R2UR UR16, R0 ;  /* 0x00000000001072ca */ /* 0x001fe200000e0000 */
[----:B------:R-:W-:Y:S01]  /*a7e0*/  USHF.R.U32.HI UR10, URZ, UR13, UR11 ;  /* 0x0000000d3f0a7299 */ /* 0x000fe2000801160b */
[----:B------:R-:W-:Y:S01]  /*a7f0*/  ISETP.NE.AND.EX P0, PT, RZ, UR5, PT, P0 ;  /* 0x00000005ff007c0c */ /* 0x000fe2000bf05300 */
[----:B------:R-:W-:Y:S01]  /*a800*/  ULDC UR17, c[0x0][0x608] ;  /* 0x0001820000117ab9 */ /* 0x000fe20000000800 */
[----:B------:R-:W-:-:S02]  /*a810*/  ULOP3.LUT UR23, URZ, UR18, URZ, 0x33, !UPT ;  /* 0x000000123f177292 */ /* 0x000fc4000f8e333f */
[----:B------:R-:W-:Y:S02]  /*a820*/  USHF.R.U64 UR18, UR12, UR17, UR10 ;  /* 0x000000110c127299 */ /* 0x000fe4000800120a */
[----:B------:R-:W-:Y:S01]  /*a830*/  USHF.R.U32.HI UR10, URZ, UR17, UR10 ;  /* 0x000000113f0a7299 */ /* 0x000fe2000801160a */
[----:B------:R-:W-:Y:S01]  /*a840*/  UMOV UR20, 0x1 ;  /* 0x0000000100147882 */ /* 0x000fe20000000000 */
[----:B------:R-:W-:Y:S02]  /*a850*/  UIADD3 UR14, -UR14, URZ, URZ ;  /* 0x0000003f0e0e7290 */ /* 0x000fe4000fffe13f */
[----:B------:R-:W-:Y:S02]  /*a860*/  USHF.L.U32 UR13, UR20, UR22, URZ ;  /* 0x00000016140d7299 */ /* 0x000fe4000800063f */
[----:B------:R-:W-:Y:S01]  /*a870*/  USHF.R.U64 UR20, UR18, UR22, UR10 ;  /* 0x0000001612147299 */ /* 0x000fe2000800120a */
[----:B------:R-:W-:Y:S01]  /*a880*/  ULDC UR15, c[0x0][0x144] ;  /* 0x00005100000f7ab9 */ /* 0x000fe20000000800 */
[----:B------:R-:W-:Y:S01]  /*a890*/  ULDC UR8, c[0x0][0x600] ;  /* 0x0001800000087ab9 */ /* 0x000fe20000000800 */
[----:B------:R-:W-:-:S02]  /*a8a0*/  UIADD3 UR21, -UR16, URZ, URZ ;  /* 0x0000003f10157290 */ /* 0x000fc4000fffe13f */
[----:B------:R-:W-:Y:S02]  /*a8b0*/  USHF.R.U32.HI UR17, URZ, UR22, UR10 ;  /* 0x000000163f117299 */ /* 0x000fe4000801160a */
[----:B------:R-:W-:Y:S02]  /*a8c0*/  UIADD3 UR9, UR8, -0x1, URZ ;  /* 0xffffffff08097890 */ /* 0x000fe4000fffe03f */
[----:B------:R-:W-:Y:S01]  /*a8d0*/  UIMAD UR22, UR15, UR14, UR7 ;  /* 0x0000000e0f1672a4 */ /* 0x000fe2000f8e0207 */
[----:B------:R-:W-:Y:S01]  /*a8e0*/  ULDC UR26, c[0x0][0x148] ;  /* 0x00005200001a7ab9 */ /* 0x000fe20000000800 */
[----:B------:R-:W-:Y:S01]  /*a8f0*/  ULDC UR24, c[0x0][0x648] ;  /* 0x0001920000187ab9 */ /* 0x000fe20000000800 */
[----:B------:R-:W-:Y:S01]  /*a900*/  ULDC UR25, c[0x0][0x638] ;  /* 0x00018e0000197ab9 */ /* 0x000fe20000000800 */
        /* <DEDUP_REMOVED lines=12> */
.L_x_292:
[----:B------:R-:W-:Y:S01]  /*a9d0*/  UISETP.NE.AND UP0, UPT, UR40, URZ, UPT ;  /* 0x0000003f2800728c */ /* 0x000fe2000bf05270 */
[----:B------:R-:W-:Y:S01]  /*a9e0*/  IMAD.MOV.U32 R0, RZ, RZ, 0x1 ;  /* 0x00000001ff007424 */ /* 0x000fe200078e00ff */
[----:B------:R-:W-:Y:S01]  /*a9f0*/  USHF.R.U64 UR4, UR16, UR24, UR17 ;  /* 0x0000001810047299 */ /* 0x000fe20008001211 */
[----:B------:R-:W-:Y:S01]  /*aa00*/  IMAD.U32 R19, RZ, RZ, UR6 ;  /* 0x00000006ff137e24 */ /* 0x000fe2000f8e00ff */
[----:B------:R-:W-:Y:S02]  /*aa10*/  ULOP3.LUT UR18, UR18, UR23, URZ, 0xc0, !UPT ;  /* 0x0000001712127292 */ /* 0x000fe4000f8ec03f */
[----:B------:R-:W-:Y:S02]  /*aa20*/  UIADD3 UR5, -UR4, URZ, URZ ;  /* 0x0000003f04057290 */ /* 0x000fe4000fffe13f */
[----:B------:R-:W-:Y:S02]  /*aa30*/  ULOP3.LUT UR9, UR12, UR9, URZ, 0xc0, !UPT ;  /* 0x000000090c097292 */ /* 0x000fe4000f8ec03f */
[----:B------:R-:W-:-:S02]  /*aa40*/  UIMAD UR4, UR13, UR4, UR18 ;  /* 0x000000040d0472a4 */ /* 0x000fc4000f8e0212 */
[----:B------:R-:W-:Y:S02]  /*aa50*/  @UP0 UIMAD UR22, UR26, UR21, UR19 ;  /* 0x000000151a1602a4 */ /* 0x000fe4000f8e0213 */
[----:B------:R-:W-:Y:S01]  /*aa60*/  UIMAD UR5, UR5, UR25, UR20 ;  /* 0x00000019050572a4 */ /* 0x000fe2000f8e0214 */
[----:B------:R-:W-:Y:S02]  /*aa70*/  ULDC UR7, c[0x0][0x610] ;  /* 0x0001840000077ab9 */ /* 0x000fe40000000800 */
[----:B------:R-:W-:Y:S02]  /*aa80*/  UIMAD UR4, UR4, UR7, UR22 ;  /* 0x00000007040472a4 */ /* 0x000fe4000f8e0216 */
[----:B------:R-:W-:-:S04]  /*aa90*/  UIMAD UR5, UR5, UR8, UR9 ;  /* 0x00000008050572a4 */ /* 0x000fc8000f8e0209 */
[----:B------:R-:W-:Y:S02]  /*aaa0*/  USEL UR7, UR5, UR4, !UP0 ;  /* 0x0000000405077287 */ /* 0x000fe4000c000000 */
[----:B------:R-:W-:-:S04]  /*aab0*/  USEL UR4, UR4, UR5, !UP0 ;  /* 0x0000000504047287 */ /* 0x000fc8000c000000 */
[----:B------:R-:W-:Y:S02]  /*aac0*/  IMAD.U32 R2, RZ, RZ, UR7 ;  /* 0x00000007ff027e24 */ /* 0x000fe4000f8e00ff */
[----:B------:R-:W-:-:S07]  /*aad0*/  IMAD.U32 R18, RZ, RZ, UR4 ;  /* 0x00000004ff127e24 */ /* 0x000fce000f8e00ff */
.L_x_290:
[----:B------:R-:W-:Y:S02]  /*aae0*/  LOP3.LUT P0, RZ, R0, 0xff, RZ, 0xc0, !PT ;  /* 0x000000ff00ff7812 */ /* 0x000fe4000780c0ff */
[----:B------:R-:W-:-:S11]  /*aaf0*/  LOP3.LUT R170, R170, 0x1, RZ, 0x3c, !PT ;  /* 0x00000001aaaa7812 */ /* 0x000fd600078e3cff */
[----:B------:R-:W-:Y:S05]  /*ab00*/  @P0 BRA `(.L_x_293) ;  /* 0xffffff6800f00947 */ /* 0x000fea000383ffff */
[----:B------:R-:W-:Y:S05]  /*ab10*/  EXIT ;  /* 0x000000000000794d */ /* 0x000fea0003800000 */
.L_x_16:
[----:B------:R-:W-:-:S08]  /*ab20*/  ISETP.NE.AND P0, PT, RZ, UR6, PT ;  /* 0x00000006ff007c0c */ /* 0x000fd0000bf05270 */
[----:B-----5:R-:W0:-:S00]  /*ab30*/  USETMAXREG.DEALLOC.CTAPOOL 0x28 ;  /* 0x00000028000079c8 */ /* 0x020e0000080e0500 */
[----:B------:R-:W-:Y:S05]  /*ab40*/  @P0 EXIT ;  /* 0x000000000000094d */ /* 0x000fea0003800000 */
[----:B0-----:R-:W-:Y:S01]  /*ab50*/  LOP3.LUT P0, RZ, R0, 0xff, RZ, 0xc0, !PT ;  /* 0x000000ff00ff7812 */ /* 0x001fe2000780c0ff */
[----:B------:R-:W-:Y:S02]  /*ab60*/  IMAD.MOV.U32 R8, RZ, RZ, 0x1 ;  /* 0x00000001ff087424 */ /* 0x000fe400078e00ff */
[----:B------:R-:W-:-:S10]  /*ab70*/  IMAD.MOV.U32 R0, RZ, RZ, RZ ;  /* 0x000000ffff007224 */ /* 0x000fd400078e00ff */
[----:B------:R-:W-:Y:S05]  /*ab80*/  @!P0 BRA `(.L_x_294) ;  /* 0x0000000c00648947 */ /* 0x000fea0003800000 */
[----:B------:R-:W0:Y:S01]  /*ab90*/  S2UR UR8, SR_CgaCtaId ;  /* 0x00000000000879c3 */ /* 0x000e220000008800 */
[----:B------:R-:W-:Y:S01]  /*aba0*/  LOP3.LUT P0, RZ, R3, 0x1f, RZ, 0xc0, !PT ;  /* 0x0000001f03ff7812 */ /* 0x000fe2000780c0ff */
[----:B------:R-:W-:Y:S01]  /*abb0*/  ULDC UR5, c[0x0][0x658] ;  /* 0x0001960000057ab9 */ /* 0x000fe20000000800 */
[----:B------:R-:W-:Y:S01]  /*abc0*/  UMOV UR6, 0xffffffff ;  /* 0xffffffff00067882 */ /* 0x000fe20000000000 */
[----:B------:R-:W-:Y:S01]  /*abd0*/  BSSY B0, `(.L_x_294) ;  /* 0x00000d4000007945 */ /* 0x000fe20003800000 */
[----:B------:R-:W-:Y:S01]  /*abe0*/  USHF.L.U32 UR6, UR6, UR5, URZ ;  /* 0x0000000506067299 */ /* 0x000fe2000800063f */
[C---:B------:R-:W-:Y:S01]  /*abf0*/  ISETP.NE.AND P3, PT, R4.reuse, RZ, PT ;  /* 0x000000ff0400720c */ /* 0x040fe20003f65270 */
[----:B------:R-:W-:Y:S01]  /*ac00*/  IMAD.MOV.U32 R10, RZ, RZ, 0x1 ;  /* 0x00000001ff0a7424 */ /* 0x000fe200078e00ff */
[----:B------:R-:W-:Y:S01]  /*ac10*/  ISETP.NE.OR P0, PT, R4, RZ, !P0 ;  /* 0x000000ff0400720c */ /* 0x000fe20004705670 */
[----:B------:R-:W-:Y:S01]  /*ac20*/  IMAD.MOV.U32 R8, RZ, RZ, 0x1 ;  /* 0x00000001ff087424 */ /* 0x000fe200078e00ff */
[----:B------:R-:W-:Y:S01]  /*ac30*/  ULDC UR4, c[0x0][0x600] ;  /* 0x0001800000047ab9 */ /* 0x000fe20000000800 */
[----:B------:R-:W-:Y:S01]  /*ac40*/  IMAD.MOV.U32 R0, RZ, RZ, RZ ;  /* 0x000000ffff007224 */ /* 0x000fe200078e00ff */
[----:B------:R-:W-:Y:S01]  /*ac50*/  UMOV UR7, 0x1 ;  /* 0x0000000100077882 */ /* 0x000fe20000000000 */
[----:B------:R-:W-:-:S02]  /*ac60*/  UIADD3 UR21, UR37, 0x1, URZ ;  /* 0x0000000125157890 */ /* 0x000fc4000fffe03f */
[----:B------:R-:W-:Y:S02]  /*ac70*/  ULOP3.LUT UR13, UR42, 0x2, URZ, 0xfc, !UPT ;  /* 0x000000022a0d7892 */ /* 0x000fe4000f8efc3f */
[----:B------:R-:W-:Y:S02]  /*ac80*/  UIADD3 UR4, UR4, -0x1, URZ ;  /* 0xffffffff04047890 */ /* 0x000fe4000fffe03f */
[----:B------:R-:W-:Y:S02]  /*ac90*/  USHF.L.U32 UR5, UR7, UR5, URZ ;  /* 0x0000000507057299 */ /* 0x000fe4000800063f */
[----:B------:R-:W-:Y:S01]  /*aca0*/  ULOP3.LUT UR6, URZ, UR6, URZ, 0x33, !UPT ;  /* 0x000000063f067292 */ /* 0x000fe2000f8e333f */
[----:B------:R-:W-:Y:S01]  /*acb0*/  ULDC.64 UR30, c[0x0][0x198] ;  /* 0x00006600001e7ab9 */ /* 0x000fe20000000a00 */
[----:B0-----:R-:W-:-:S10]  /*acc0*/  IMAD.U32 R9, RZ, RZ, UR8 ;  /* 0x00000008ff097e24 */ /* 0x001fd4000f8e00ff */
.L_x_306:
[----:B------:R-:W-:-:S03]  /*acd0*/  UMOV UR7, 0xffffffff ;  /* 0xffffffff00077882 */ /* 0x000fc60000000000 */
[----:B------:R-:W-:Y:S05]  /*ace0*/  BRA.DIV UR7, `(.L_x_295) ;  /* 0x0000000e07dc7947 */ /* 0x000fea000b800000 */
[----:B------:R-:W-:-:S13]  /*acf0*/  ELECT P6, URZ, PT ;  /* 0x00000000003f782f */ /* 0x000fda00038c0000 */
.L_x_317:
[----:B------:R-:W0:Y:S01]  /*ad00*/  LDC R3, c[0x0][0x28c] ;  /* 0x0000a300ff037b82 */ /* 0x000e220000000800 */
[----:B------:R-:W-:Y:S01]  /*ad10*/  BSSY B1, `(.L_x_296) ;  /* 0x0000049000017945 */ /* 0x000fe20003800000 */
[----:B0-----:R-:W-:-:S13]  /*ad20*/  ISETP.LT.OR P6, PT, R3, 0x1, !P6 ;  /* 0x000000010300780c */ /* 0x001fda00077c1670 */
[----:B------:R-:W-:Y:S05]  /*ad30*/  @P6 BRA `(.L_x_297) ;  /* 0x0000000400186947 */ /* 0x000fea0003800000 */
[----:B------:R-:W-:Y:S02]  /*ad40*/  IMAD R9, R18, 0x8, R9 ;  /* 0x0000000812097824 */ /* 0x000fe400078e0209 */
[----:B------:R-:W-:Y:S02]  /*ad50*/  IMAD.SHL.U32 R7, R2, 0x100, RZ ;  /* 0x0000010002077824 */ /* 0x000fe400078e00ff */
[----:B------:R-:W-:Y:S02]  /*ad60*/  IMAD.MOV.U32 R13, RZ, RZ, RZ ;  /* 0x000000ffff0d7224 */ /* 0x000fe400078e00ff */
[----:B------:R-:W-:Y:S02]  /*ad70*/  IMAD.U32 R14, RZ, RZ, UR21 ;  /* 0x00000015ff0e7e24 */ /* 0x000fe4000f8e00ff */
[----:B------:R-:W-:Y:S02]  /*ad80*/  IMAD.MOV.U32 R2, RZ, RZ, R8 ;  /* 0x000000ffff027224 */ /* 0x000fe400078e0008 */
[----:B------:R-:W-:-:S02]  /*ad90*/  IMAD.MOV.U32 R4, RZ, RZ, R0 ;  /* 0x000000ffff047224 */ /* 0x000fc400078e0000 */
[----:B------:R-:W-:-:S07]  /*ada0*/  IMAD.SHL.U32 R6, R9, 0x8, RZ ;  /* 0x0000000809067824 */ /* 0x000fce00078e00ff */
.L_x_301:
[----:B------:R-:W0:Y:S01]  /*adb0*/  S2UR UR7, SR_CgaCtaId ;  /* 0x00000000000779c3 */ /* 0x000e220000008800 */
[----:B------:R-:W-:Y:S02]  /*adc0*/  MOV R12, 0x400 ;  /* 0x00000400000c7802 */ /* 0x000fe40000000f00 */
[----:B------:R-:W-:-:S05]  /*add0*/  SHF.L.U32 R3, R2, 0x1f, RZ ;  /* 0x0000001f02037819 */ /* 0x000fca00000006ff */
[----:B------:R-:W1:Y:S01]  /*ade0*/  @!P3 LDC R5, c[0x0][0x500] ;  /* 0x00014000ff05bb82 */ /* 0x000e620000000800 */
[----:B0-----:R-:W-:-:S05]  /*adf0*/  IMAD.U32 R9, RZ, RZ, UR7 ;  /* 0x00000007ff097e24 */ /* 0x001fca000f8e00ff */
[----:B------:R-:W-:-:S05]  /*ae00*/  LEA R11, R9, R12, 0x18 ;  /* 0x0000000c090b7211 */ /* 0x000fca00078ec0ff */
[----:B------:R-:W-:-:S04]  /*ae10*/  IMAD R12, R4, 0x8, R11 ;  /* 0x00000008040c7824 */ /* 0x000fc800078e020b */
[----:B------:R-:W0:Y:S02]  /*ae20*/  SYNCS.PHASECHK.TRANS64.TRYWAIT P1, [R12+URZ+0x10], R3 ;  /* 0x000010030c0075a7 */ /* 0x000e24000802017f */
[----:B01----:R-:W-:Y:S05]  /*ae30*/  @!P1 BRA `(.L_x_298) ;  /* 0x0000000c00a89947 */ /* 0x003fea0003800000 */
.L_x_318:
[----:B------:R-:W-:Y:S01]  /*ae40*/  UPRMT UR7, UR13, 0x9910, URZ ;  /* 0x000099100d077896 */ /* 0x000fe2000800003f */
[----:B------:R1:W-:Y:S03]  /*ae50*/  @!P3 SYNCS.ARRIVE.TRANS64 RZ, [R12+URZ], R5 ;  /* 0x000000050cffb9a7 */ /* 0x0003e6000800003f */
[----:B------:R-:W-:-:S06]  /*ae60*/  UISETP.NE.AND UP0, UPT, UR7, 0x2, UPT ;  /* 0x000000020700788c */ /* 0x000fcc000bf05270 */
[----:B------:R-:W-:-:S13]  /*ae70*/  PLOP3.LUT P1, PT, PT, PT, UP0, 0x80, 0x0 ;  /* 0x000000000000781c */ /* 0x000fda0003f2f008 */
[----:B-1----:R-:W-:Y:S05]  /*ae80*/  @P1 BRA `(.L_x_299) ;  /* 0x0000000000041947 */ /* 0x002fea0003800000 */
[----:B------:R-:W-:Y:S01]  /*ae90*/  BPT.TRAP 0x1 ;  /* 0x000000040000795c */ /* 0x000fe20000300000 */
.L_x_299:
[----:B------:R-:W-:Y:S05]  /*aea0*/  @P0 BRA `(.L_x_300) ;  /* 0x0000000000040947 */ /* 0x000fea0003800000 */
[----:B------:R-:W-:Y:S01]  /*aeb0*/  BPT.TRAP 0x1 ;  /* 0x000000040000795c */ /* 0x000fe20000300000 */
.L_x_300:
[----:B0-----:R-:W-:Y:S01]  /*aec0*/  IMAD R3, R4, 0x10, R9 ;  /* 0x0000001004037824 */ /* 0x001fe200078e0209 */
[----:B------:R-:W-:Y:S01]  /*aed0*/  R2UR UR34, R13 ;  /* 0x000000000d2272ca */ /* 0x000fe200000e0000 */
[----:B------:R-:W-:Y:S01]  /*aee0*/  VIADD R14, R14, 0xffffffff ;  /* 0xffffffff0e0e7836 */ /* 0x000fe20000000000 */
[----:B------:R-:W-:Y:S01]  /*aef0*/  R2UR UR33, R12 ;  /* 0x000000000c2172ca */ /* 0x000fe200000e0000 */
[----:B------:R-:W-:Y:S01]  /*af00*/  IMAD.SHL.U32 R3, R3, 0x200, RZ ;  /* 0x0000020003037824 */ /* 0x000fe200078e00ff */
[----:B------:R-:W-:Y:S01]  /*af10*/  R2UR UR36, R19 ;  /* 0x00000000132472ca */ /* 0x000fe200000e0000 */
[----:B------:R-:W-:Y:S01]  /*af20*/  UIADD3 UR14, UP0, UR30, 0xf0, URZ ;  /* 0x000000f01e0e7890 */ /* 0x000fe2000ff1e03f */
[----:B------:R-:W-:Y:S01]  /*af30*/  R2UR UR35, R6 ;  /* 0x00000000062372ca */ /* 0x000fe200000e0000 */
[--C-:B------:R-:W-:Y:S01]  /*af40*/  IMAD R3, R3, 0x2, R11.reuse ;  /* 0x0000000203037824 */ /* 0x100fe200078e020b */
[----:B------:R-:W-:Y:S01]  /*af50*/  R2UR UR19, R7 ;  /* 0x00000000071372ca */ /* 0x000fe200000e0000 */
[----:B------:R-:W-:Y:S01]  /*af60*/  IMAD R11, R4, 0x10000, R11 ;  /* 0x00010000040b7824 */ /* 0x000fe200078e020b */
[----:B------:R-:W-:Y:S01]  /*af70*/  UIADD3 UR44, UP1, UR30, 0x1f0, URZ ;  /* 0x000001f01e2c7890 */ /* 0x000fe2000ff3e03f */
[----:B------:R-:W-:Y:S01]  /*af80*/  ISETP.GT.AND P2, PT, R14, 0x1, PT ;  /* 0x000000010e00780c */ /* 0x000fe20003f44270 */
[----:B------:R-:W-:Y:S01]  /*af90*/  UIADD3.X UR15, URZ, UR31, URZ, UP0, !UPT ;  /* 0x0000001f3f0f7290 */ /* 0x000fe200087fe43f */
[----:B------:R-:W-:Y:S01]  /*afa0*/  R2UR UR24, R3 ;  /* 0x00000000031872ca */ /* 0x000fe200000e0000 */
[----:B------:R-:W-:Y:S01]  /*afb0*/  UIADD3 UR26, UR34, 0x40, URZ ;  /* 0x00000040221a7890 */ /* 0x000fe2000fffe03f */
[----:B------:R-:W-:Y:S01]  /*afc0*/  R2UR UR8, R11 ;  /* 0x000000000b0872ca */ /* 0x000fe200000e0000 */
[----:B------:R-:W-:Y:S01]  /*afd0*/  UIADD3.X UR45, URZ, UR31, URZ, UP1, !UPT ;  /* 0x0000001f3f2d7290 */ /* 0x000fe20008ffe43f */
[----:B------:R-:W-:Y:S01]  /*afe0*/  VIADD R4, R4, 0x1 ;  /* 0x0000000104047836 */ /* 0x000fe20000000000 */
[----:B------:R-:W-:Y:S01]  /*aff0*/  UMOV UR7, 0xff0000 ;  /* 0x00ff000000077882 */ /* 0x000fe20000000000 */
[----:B------:R-:W-:Y:S01]  /*b000*/  UMOV UR22, 0x0 ;  /* 0x0000000000167882 */ /* 0x000fe20000000000 */
[----:B------:R-:W-:Y:S01]  /*b010*/  UMOV UR23, 0x10000000 ;  /* 0x1000000000177882 */ /* 0x000fe20000000000 */
[----:B------:R-:W-:Y:S01]  /*b020*/  UMOV UR25, UR33 ;  /* 0x0000002100197c82 */ /* 0x000fe20008000000 */
[----:B------:R-:W-:Y:S01]  /*b030*/  ISETP.NE.AND P1, PT, R4, 0x2, PT ;  /* 0x000000020400780c */ /* 0x000fe20003f25270 */
[----:B------:R-:W-:Y:S01]  /*b040*/  UMOV UR28, UR36 ;  /* 0x00000024001c7c82 */ /* 0x000fe20008000000 */
[----:B------:R-:W-:Y:S01]  /*b050*/  UMOV UR27, UR35 ;  /* 0x00000023001b7c82 */ /* 0x000fe20008000000 */
[----:B------:R-:W-:Y:S01]  /*b060*/  UMOV UR17, UR33 ;  /* 0x0000002100117c82 */ /* 0x000fe20008000000 */
[----:B------:R-:W-:Y:S01]  /*b070*/  UIADD3 UR32, UR24, 0x100, URZ ;  /* 0x0000010018207890 */ /* 0x000fe2000fffe03f */
[----:B------:R-:W-:Y:S01]  /*b080*/  SEL R3, RZ, 0x1, P1 ;  /* 0x00000001ff037807 */ /* 0x000fe20000800000 */
[----:B------:R-:W-:Y:S01]  /*b090*/  UIADD3 UR24, UR24, 0x2100, URZ ;  /* 0x0000210018187890 */ /* 0x000fe2000fffe03f */
[----:B------:R-:W-:Y:S01]  /*b0a0*/  VIADD R13, R13, 0x80 ;  /* 0x000000800d0d7836 */ /* 0x000fe20000000000 */
[----:B------:R-:W-:Y:S01]  /*b0b0*/  UIADD3 UR16, UR8, 0x8100, URZ ;  /* 0x0000810008107890 */ /* 0x000fe2000fffe03f */
[----:B------:R-:W-:Y:S01]  /*b0c0*/  LOP3.LUT R2, R2, R3, RZ, 0x3c, !PT ;  /* 0x0000000302027212 */ /* 0x000fe200078e3cff */
[----:B------:R-:W-:Y:S01]  /*b0d0*/  UIADD3 UR8, UR8, 0x10100, URZ ;  /* 0x0001010008087890 */ /* 0x000fe2000fffe03f */
[----:B------:R-:W-:Y:S01]  /*b0e0*/  SEL R4, R4, RZ, P1 ;  /* 0x000000ff04047207 */ /* 0x000fe20000800000 */
[----:B------:R-:W-:Y:S01]  /*b0f0*/  UMOV UR18, UR34 ;  /* 0x0000002200127c82 */ /* 0x000fe20008000000 */
[----:B------:R-:W-:Y:S01]  /*b100*/  UMOV UR20, UR36 ;  /* 0x0000002400147c82 */ /* 0x000fe20008000000 */
[----:B------:R0:W-:Y:S01]  /*b110*/  UTMALDG.3D.MULTICAST [UR32], [UR14], UR7, desc[UR22] ;  /* 0x000016200e0073b4 */ /* 0x0001e20008011807 */
[----:B------:R-:W-:Y:S01]  /*b120*/  UMOV UR9, UR33 ;  /* 0x0000002100097c82 */ /* 0x000fe20008000000 */
[----:B------:R-:W-:Y:S01]  /*b130*/  UMOV UR11, UR19 ;  /* 0x00000013000b7c82 */ /* 0x000fe20008000000 */
[----:B------:R-:W-:Y:S01]  /*b140*/  UMOV UR12, UR36 ;  /* 0x00000024000c7c82 */ /* 0x000fe20008000000 */
[----:B------:R-:W-:Y:S01]  /*b150*/  UMOV UR10, UR26 ;  /* 0x0000001a000a7c82 */ /* 0x000fe20008000000 */
[----:B------:R0:W-:Y:S01]  /*b160*/  UTMALDG.3D.MULTICAST [UR24], [UR14], UR7, desc[UR22] ;  /* 0x000016180e0073b4 */ /* 0x0001e20008011807 */
[----:B------:R0:W-:Y:S01]  /*b170*/  UTMALDG.3D [UR16], [UR44], desc[UR22] ;  /* 0x000016102c0075b4 */ /* 0x0001e20008011000 */
[----:B------:R0:W-:Y:S02]  /*b180*/  UTMALDG.3D [UR8], [UR44], desc[UR22] ;  /* 0x000016082c0075b4 */ /* 0x0001e40008011000 */
[----:B0-----:R-:W-:Y:S05]  /*b190*/  @P2 BRA `(.L_x_301) ;  /* 0xfffffffc00042947 */ /* 0x001fea000383ffff */
.L_x_297:
[----:B------:R-:W-:Y:S05]  /*b1a0*/  BSYNC B1 ;  /* 0x0000000000017941 */ /* 0x000fea0003800000 */
.L_x_296:
[----:B------:R-:W-:Y:S01]  /*b1b0*/  LOP3.LUT P4, RZ, R10, 0xff, RZ, 0xc0, !PT ;  /* 0x000000ff0aff7812 */ /* 0x000fe2000788c0ff */
[----:B------:R-:W-:Y:S01]  /*b1c0*/  VIADD R0, R0, UR37 ;  /* 0x0000002500007c36 */ /* 0x000fe20008000000 */
[----:B------:R-:W-:Y:S01]  /*b1d0*/  ULDC.64 UR8, c[0x0][0x650] ;  /* 0x0001940000087ab9 */ /* 0x000fe20000000a00 */
[----:B------:R-:W-:Y:S01]  /*b1e0*/  IMAD.U32 R3, RZ, RZ, UR37 ;  /* 0x00000025ff037e24 */ /* 0x000fe2000f8e00ff */
[----:B------:R-:W-:Y:S01]  /*b1f0*/  BSSY B1, `(.L_x_302) ;  /* 0x000006f000017945 */ /* 0x000fe20003800000 */
[----:B------:R-:W-:Y:S01]  /*b200*/  IMAD.MOV.U32 R18, RZ, RZ, -0x1 ;  /* 0xffffffffff127424 */ /* 0x000fe200078e00ff */
[----:B------:R-:W-:Y:S01]  /*b210*/  SHF.R.U32.HI R2, RZ, 0x1, R0 ;  /* 0x00000001ff027819 */ /* 0x000fe20000011600 */
[----:B------:R-:W-:Y:S01]  /*b220*/  IMAD.MOV.U32 R19, RZ, RZ, -0x1 ;  /* 0xffffffffff137424 */ /* 0x000fe200078e00ff */
[----:B------:R-:W-:Y:S02]  /*b230*/  ISETP.GT.U32.AND P1, PT, R0, 0x1, PT ;  /* 0x000000010000780c */ /* 0x000fe40003f24070 */
[----:B------:R-:W-:-:S02]  /*b240*/  LOP3.LUT R2, R2, 0x1, RZ, 0xc0, !PT ;  /* 0x0000000102027812 */ /* 0x000fc400078ec0ff */
[C---:B------:R-:W-:Y:S01]  /*b250*/  ISETP.LT.U32.AND P1, PT, R3.reuse, 0x2, P1 ;  /* 0x000000020300780c */ /* 0x040fe20000f21070 */
[----:B------:R-:W0:Y:S01]  /*b260*/  @P4 S2R R9, SR_CgaCtaId ;  /* 0x0000000000094919 */ /* 0x000e220000008800 */
[----:B------:R-:W-:Y:S02]  /*b270*/  @P4 MOV R4, 0x400 ;  /* 0x0000040000044802 */ /* 0x000fe40000000f00 */
[----:B------:R-:W-:Y:S02]  /*b280*/  ISETP.NE.U32.AND P2, PT, R2, 0x1, PT ;  /* 0x000000010200780c */ /* 0x000fe40003f45070 */
[----:B------:R-:W-:Y:S02]  /*b290*/  LOP3.LUT R0, R0, 0x1, RZ, 0xc0, !PT ;  /* 0x0000000100007812 */ /* 0x000fe400078ec0ff */
[----:B------:R-:W-:Y:S02]  /*b2a0*/  ISETP.GT.U32.AND P2, PT, R3, 0x1, !P2 ;  /* 0x000000010300780c */ /* 0x000fe40005744070 */
[----:B------:R-:W-:-:S02]  /*b2b0*/  SEL R3, RZ, 0x1, !P1 ;  /* 0x00000001ff037807 */ /* 0x000fc40004800000 */
[----:B------:R-:W-:Y:S02]  /*b2c0*/  SEL R2, RZ, 0x1, !P2 ;  /* 0x00000001ff027807 */ /* 0x000fe40005000000 */
[----:B------:R-:W-:Y:S02]  /*b2d0*/  PRMT R10, RZ, 0x7610, R10 ;  /* 0x00007610ff0a7816 */ /* 0x000fe4000000000a */
[--C-:B------:R-:W-:Y:S01]  /*b2e0*/  LOP3.LUT R8, R2, R8, R3.reuse, 0x96, !PT ;  /* 0x0000000802087212 */ /* 0x100fe200078e9603 */
[----:B------:R-:W-:Y:S01]  /*b2f0*/  IMAD.MOV.U32 R2, RZ, RZ, -0x1 ;  /* 0xffffffffff027424 */ /* 0x000fe200078e00ff */
[----:B------:R-:W-:Y:S02]  /*b300*/  PRMT R3, RZ, 0x7610, R3 ;  /* 0x00007610ff037816 */ /* 0x000fe40000000003 */
[----:B0-----:R-:W-:-:S04]  /*b310*/  @P4 LEA R4, R9, R4, 0x18 ;  /* 0x0000000409044211 */ /* 0x001fc800078ec0ff */
[----:B------:R0:W-:Y:S01]  /*b320*/  @P4 SYNCS.ARRIVE.TRANS64.A1T0 RZ, [R4+URZ+0x58], RZ ;  /* 0x000058ff04ff49a7 */ /* 0x0001e2000810003f */
[----:B------:R-:W-:-:S04]  /*b330*/  IADD3 R16, P4, R16, UR38, RZ ;  /* 0x0000002610107c10 */ /* 0x000fc8000ff9e0ff */
[----:B------:R-:W-:Y:S02]  /*b340*/  IADD3.X R17, R17, UR41, RZ, P4, !PT ;  /* 0x0000002911117c10 */ /* 0x000fe4000a7fe4ff */
[----:B------:R-:W-:-:S04]  /*b350*/  ISETP.GE.U32.AND P4, PT, R16, UR8, PT ;  /* 0x0000000810007c0c */ /* 0x000fc8000bf86070 */
[----:B------:R-:W-:-:S13]  /*b360*/  ISETP.GE.U32.AND.EX P1, PT, R17, UR9, PT, P4 ;  /* 0x0000000911007c0c */ /* 0x000fda000bf26140 */
[----:B0-----:R-:W-:Y:S05]  /*b370*/  @P1 BRA `(.L_x_303) ;  /* 0x0000000400581947 */ /* 0x001fea0003800000 */
[----:B------:R-:W0:Y:S01]  /*b380*/  S2UR UR7, SR_CTAID.X ;  /* 0x00000000000779c3 */ /* 0x000e220000002500 */
[----:B------:R-:W-:Y:S01]  /*b390*/  ULDC.64 UR8, c[0x0][0x628] ;  /* 0x00018a0000087ab9 */ /* 0x000fe20000000a00 */
[----:B------:R-:W-:Y:S01]  /*b3a0*/  ULDC UR10, c[0x0][0x150] ;  /* 0x00005400000a7ab9 */ /* 0x000fe20000000800 */
[----:B------:R-:W-:Y:S01]  /*b3b0*/  ISETP.NE.U32.AND P1, PT, RZ, UR8, PT ;  /* 0x00000008ff007c0c */ /* 0x000fe2000bf25070 */
[----:B------:R-:W-:Y:S01]  /*b3c0*/  ULDC UR11, c[0x0][0x630] ;  /* 0x00018c00000b7ab9 */ /* 0x000fe20000000800 */
[----:B------:R-:W-:Y:S01]  /*b3d0*/  ULDC UR14, c[0x0][0x154] ;  /* 0x00005500000e7ab9 */ /* 0x000fe20000000800 */
[----:B------:R-:W-:Y:S01]  /*b3e0*/  IMAD.MOV.U32 R2, RZ, RZ, R16 ;  /* 0x000000ffff027224 */ /* 0x000fe200078e0010 */
[----:B------:R-:W-:Y:S01]  /*b3f0*/  ISETP.NE.AND.EX P1, PT, RZ, UR9, PT, P1 ;  /* 0x00000009ff007c0c */ /* 0x000fe2000bf25310 */
[----:B------:R-:W1:Y:S01]  /*b400*/  S2UR UR12, SR_CTAID.Y ;  /* 0x00000000000c79c3 */ /* 0x000e620000002600 */
[----:B0-----:R-:W-:-:S05]  /*b410*/  I2FP.F32.U32 R3, UR7 ;  /* 0x0000000700037c45 */ /* 0x001fca0008201000 */
[----:B------:R-:W-:Y:S01]  /*b420*/  FMUL R12, R3, UR10 ;  /* 0x0000000a030c7c20 */ /* 0x000fe20008400000 */
[----:B------:R-:W-:-:S05]  /*b430*/  IMAD.MOV.U32 R3, RZ, RZ, R17 ;  /* 0x000000ffff037224 */ /* 0x000fca00078e0011 */
[----:B------:R-:W-:Y:S05]  /*b440*/  @!P1 BRA `(.L_x_304) ;  /* 0x0000000000289947 */ /* 0x000fea0003800000 */
[----:B------:R-:W-:Y:S02]  /*b450*/  ULDC UR10, c[0x0][0x634] ;  /* 0x00018d00000a7ab9 */ /* 0x000fe40000000800 */
[----:B------:R-:W-:-:S05]  /*b460*/  IADD3 R7, P1, R16, UR10, RZ ;  /* 0x0000000a10077c10 */ /* 0x000fca000ff3e0ff */
[----:B------:R-:W-:-:S04]  /*b470*/  IMAD.X R11, RZ, RZ, R17, P1 ;  /* 0x000000ffff0b7224 */ /* 0x000fc800008e0611 */
[----:B------:R-:W-:-:S04]  /*b480*/  IMAD.WIDE.U32 R4, R11, UR8, RZ ;  /* 0x000000080b047c25 */ /* 0x000fc8000f8e00ff */
[----:B------:R-:W-:-:S04]  /*b490*/  IMAD.WIDE.U32 R4, P1, R7, UR9, R4 ;  /* 0x0000000907047c25 */ /* 0x000fc8000f820004 */
[----:B------:R-:W-:-:S04]  /*b4a0*/  IMAD.WIDE.U32 R6, R7, UR8, RZ ;  /* 0x0000000807067c25 */ /* 0x000fc8000f8e00ff */
[----:B------:R-:W-:Y:S01]  /*b4b0*/  IMAD.X R3, RZ, RZ, RZ, P1 ;  /* 0x000000ffff037224 */ /* 0x000fe200008e06ff */
[----:B------:R-:W-:Y:S01]  /*b4c0*/  IADD3 RZ, P1, R7, R4, RZ ;  /* 0x0000000407ff7210 */ /* 0x000fe20007f3e0ff */
[----:B------:R-:W-:-:S04]  /*b4d0*/  IMAD.MOV.U32 R2, RZ, RZ, R5 ;  /* 0x000000ffff027224 */ /* 0x000fc800078e0005 */
[----:B------:R-:W-:-:S08]  /*b4e0*/  IMAD.WIDE.U32.X R2, R11, UR9, R2, P1 ;  /* 0x000000090b027c25 */ /* 0x000fd000088e0402 */
.L_x_304:
[--C-:B------:R-:W-:Y:S01]  /*b4f0*/  SHF.R.U64 R19, R2, UR11, R3.reuse ;  /* 0x0000000b02137c19 */ /* 0x100fe20008001203 */
[----:B------:R-:W0:Y:S01]  /*b500*/  F2I.U32.TRUNC.NTZ R12, R12 ;  /* 0x0000000c000c7305 */ /* 0x000e22000020f000 */
[----:B------:R-:W-:Y:S01]  /*b510*/  SHF.R.U32.HI R2, RZ, UR11, R3 ;  /* 0x0000000bff027c19 */ /* 0x000fe20008011603 */
[----:B------:R-:W-:Y:S01]  /*b520*/  ULDC.64 UR8, c[0x0][0x620] ;  /* 0x0001880000087ab9 */ /* 0x000fe20000000a00 */
[----:B------:R-:W-:Y:S01]  /*b530*/  IADD3 R5, P1, RZ, -R19, RZ ;  /* 0x80000013ff057210 */ /* 0x000fe20007f3e0ff */
[----:B------:R-:W2:Y:S01]  /*b540*/  LDC R11, c[0x0][0x610] ;  /* 0x00018400ff0b7b82 */ /* 0x000ea20000000800 */
[----:B-1----:R-:W-:Y:S01]  /*b550*/  I2FP.F32.U32 R4, UR12 ;  /* 0x0000000c00047c45 */ /* 0x002fe20008201000 */
[----:B------:R-:W-:Y:S01]  /*b560*/  ULDC UR11, c[0x0][0x658] ;  /* 0x00019600000b7ab9 */ /* 0x000fe20000000800 */
[----:B------:R-:W-:Y:S01]  /*b570*/  ULDC UR16, c[0x0][0x648] ;  /* 0x0001920000107ab9 */ /* 0x000fe20000000800 */
[----:B------:R-:W-:Y:S02]  /*b580*/  IMAD.X R2, RZ, RZ, ~R2, P1 ;  /* 0x000000ffff027224 */ /* 0x000fe400008e0e02 */
[----:B------:R-:W-:Y:S01]  /*b590*/  FMUL R6, R4, UR14 ;  /* 0x0000000e04067c20 */ /* 0x000fe20008400000 */
[----:B------:R-:W-:Y:S01]  /*b5a0*/  ULDC.64 UR14, c[0x0][0x640] ;  /* 0x00019000000e7ab9 */ /* 0x000fe20000000a00 */
[----:B------:R-:W-:Y:S01]  /*b5b0*/  IMAD R4, R2, UR8, RZ ;  /* 0x0000000802047c24 */ /* 0x000fe2000f8e02ff */
[----:B------:R-:W-:Y:S01]  /*b5c0*/  ISETP.NE.U32.AND P1, PT, RZ, UR14, PT ;  /* 0x0000000eff007c0c */ /* 0x000fe2000bf25070 */
[C---:B------:R-:W-:Y:S01]  /*b5d0*/  IMAD.WIDE.U32 R2, R5.reuse, UR8, R16 ;  /* 0x0000000805027c25 */ /* 0x040fe2000f8e0010 */
[----:B0-----:R-:W-:Y:S01]  /*b5e0*/  R2UR UR8, R12 ;  /* 0x000000000c0872ca */ /* 0x001fe200000e0000 */
[----:B------:R-:W0:Y:S01]  /*b5f0*/  F2I.U32.TRUNC.NTZ R6, R6 ;  /* 0x0000000600067305 */ /* 0x000e22000020f000 */
[----:B------:R-:W-:Y:S01]  /*b600*/  ISETP.NE.AND.EX P1, PT, RZ, UR15, PT, P1 ;  /* 0x0000000fff007c0c */ /* 0x000fe2000bf25310 */
[----:B------:R-:W-:Y:S01]  /*b610*/  IMAD R5, R5, UR9, R4 ;  /* 0x0000000905057c24 */ /* 0x000fe2000f8e0204 */
[----:B------:R-:W-:-:S03]  /*b620*/  ULDC UR9, c[0x0][0x618] ;  /* 0x0001860000097ab9 */ /* 0x000fc60000000800 */
[----:B------:R-:W-:-:S05]  /*b630*/  IMAD.IADD R3, R3, 0x1, R5 ;  /* 0x0000000103037824 */ /* 0x000fca00078e0205 */
[--C-:B------:R-:W-:Y:S02]  /*b640*/  SHF.R.U64 R12, R2, UR9, R3.reuse ;  /* 0x00000009020c7c19 */ /* 0x100fe40008001203 */
[----:B------:R-:W-:Y:S01]  /*b650*/  SHF.R.U32.HI R3, RZ, UR9, R3 ;  /* 0x00000009ff037c19 */ /* 0x000fe20008011603 */
[----:B------:R-:W-:Y:S01]  /*b660*/  ULDC UR9, c[0x0][0x608] ;  /* 0x0001820000097ab9 */ /* 0x000fe20000000800 */
[----:B0-----:R-:W-:Y:S02]  /*b670*/  R2UR UR10, R6 ;  /* 0x00000000060a72ca */ /* 0x001fe400000e0000 */
[--C-:B------:R-:W-:Y:S02]  /*b680*/  SHF.R.U64 R14, R12, UR9, R3.reuse ;  /* 0x000000090c0e7c19 */ /* 0x100fe40008001203 */
[----:B------:R-:W-:Y:S01]  /*b690*/  SHF.R.U32.HI R3, RZ, UR9, R3 ;  /* 0x00000009ff037c19 */ /* 0x000fe20008011603 */
[----:B------:R-:W-:-:S03]  /*b6a0*/  UIADD3 UR9, -UR8, URZ, URZ ;  /* 0x0000003f08097290 */ /* 0x000fc6000fffe13f */
[--C-:B------:R-:W-:Y:S01]  /*b6b0*/  SHF.R.U64 R18, R14, UR11, R3.reuse ;  /* 0x0000000b0e127c19 */ /* 0x100fe20008001203 */
[----:B------:R-:W-:Y:S01]  /*b6c0*/  ULDC UR8, c[0x0][0x144] ;  /* 0x0000510000087ab9 */ /* 0x000fe20000000800 */
[----:B------:R-:W-:-:S03]  /*b6d0*/  SHF.R.U32.HI R3, RZ, UR11, R3 ;  /* 0x0000000bff037c19 */ /* 0x000fc60008011603 */
[----:B------:R-:W-:Y:S01]  /*b6e0*/  IMAD.MOV.U32 R2, RZ, RZ, R18 ;  /* 0x000000ffff027224 */ /* 0x000fe200078e0012 */
[----:B------:R-:W-:Y:S06]  /*b6f0*/  @!P1 BRA `(.L_x_305) ;  /* 0x0000000000289947 */ /* 0x000fec0003800000 */
        /* <DEDUP_REMOVED lines=10> */
.L_x_305:
[----:B------:R-:W-:Y:S01]  /*b7a0*/  UISETP.NE.AND UP0, UPT, UR40, URZ, UPT ;  /* 0x0000003f2800728c */ /* 0x000fe2000bf05270 */
[----:B------:R-:W-:Y:S01]  /*b7b0*/  SHF.R.U64 R3, R2, UR16, R3 ;  /* 0x0000001002037c19 */ /* 0x000fe20008001203 */
[----:B------:R-:W-:Y:S01]  /*b7c0*/  UIADD3 UR10, -UR10, URZ, URZ ;  /* 0x0000003f0a0a7290 */ /* 0x000fe2000fffe13f */
[----:B------:R-:W-:Y:S01]  /*b7d0*/  LOP3.LUT R2, R14, UR6, RZ, 0xc0, !PT ;  /* 0x000000060e027c12 */ /* 0x000fe2000f8ec0ff */
[----:B------:R-:W-:Y:S02]  /*b7e0*/  UIMAD UR7, UR8, UR9, UR7 ;  /* 0x00000009080772a4 */ /* 0x000fe4000f8e0207 */
[----:B------:R-:W-:Y:S01]  /*b7f0*/  IMAD.MOV R5, RZ, RZ, -R3 ;  /* 0x000000ffff057224 */ /* 0x000fe200078e0a03 */
[----:B------:R-:W-:Y:S01]  /*b800*/  ULDC UR8, c[0x0][0x148] ;  /* 0x0000520000087ab9 */ /* 0x000fe20000000800 */
[----:B------:R-:W-:Y:S01]  /*b810*/  IMAD R4, R3, UR5, R2 ;  /* 0x0000000503047c24 */ /* 0x000fe2000f8e0202 */
[----:B------:R-:W-:Y:S02]  /*b820*/  LOP3.LUT R3, R12, UR4, RZ, 0xc0, !PT ;  /* 0x000000040c037c12 */ /* 0x000fe4000f8ec0ff */
[----:B------:R-:W-:Y:S01]  /*b830*/  @UP0 UIMAD UR7, UR8, UR10, UR12 ;  /* 0x0000000a080702a4 */ /* 0x000fe2000f8e020c */
[----:B------:R-:W-:-:S02]  /*b840*/  PLOP3.LUT P1, PT, PT, PT, UP0, 0x80, 0x0 ;  /* 0x000000000000781c */ /* 0x000fc40003f2f008 */
[----:B------:R-:W-:Y:S02]  /*b850*/  ULDC UR8, c[0x0][0x638] ;  /* 0x00018e0000087ab9 */ /* 0x000fe40000000800 */
[----:B------:R-:W-:Y:S02]  /*b860*/  IMAD R2, R5, UR8, R18 ;  /* 0x0000000805027c24 */ /* 0x000fe4000f8e0212 */
[----:B--2---:R-:W-:Y:S01]  /*b870*/  IMAD R11, R4, R11, UR7 ;  /* 0x00000007040b7e24 */ /* 0x004fe2000f8e020b */
[----:B------:R-:W-:Y:S01]  /*b880*/  ULDC UR7, c[0x0][0x600] ;  /* 0x0001800000077ab9 */ /* 0x000fe20000000800 */
[----:B------:R-:W-:Y:S02]  /*b890*/  IMAD.MOV.U32 R4, RZ, RZ, 0x1 ;  /* 0x00000001ff047424 */ /* 0x000fe400078e00ff */
[----:B------:R-:W-:-:S03]  /*b8a0*/  IMAD R18, R2, UR7, R3 ;  /* 0x0000000702127c24 */ /* 0x000fc6000f8e0203 */
[----:B------:R-:W-:Y:S02]  /*b8b0*/  PRMT R3, R4, 0x7610, R3 ;  /* 0x0000761004037816 */ /* 0x000fe40000000003 */
[----:B------:R-:W-:Y:S02]  /*b8c0*/  SEL R2, R18, R11, !P1 ;  /* 0x0000000b12027207 */ /* 0x000fe40004800000 */
[----:B------:R-:W-:-:S07]  /*b8d0*/  SEL R18, R11, R18, !P1 ;  /* 0x000000120b127207 */ /* 0x000fce0004800000 */
.L_x_303:
[----:B------:R-:W-:Y:S05]  /*b8e0*/  BSYNC B1 ;  /* 0x0000000000017941 */ /* 0x000fea0003800000 */
.L_x_302:
[----:B------:R-:W-:-:S13]  /*b8f0*/  LOP3.LUT P1, RZ, R3, 0xff, RZ, 0xc0, !PT ;  /* 0x000000ff03ff7812 */ /* 0x000fda000782c0ff */
[----:B------:R-:W-:Y:S05]  /*b900*/  @P1 BRA `(.L_x_306) ;  /* 0xfffffff000f01947 */ /* 0x000fea000383ffff */
[----:B------:R-:W-:Y:S05]  /*b910*/  BSYNC B0 ;  /* 0x0000000000007941 */ /* 0x000fea0003800000 */
.L_x_294:
[----:B------:R-:W-:-:S03]  /*b920*/  UMOV UR7, 0xffffffff ;  /* 0xffffffff00077882 */ /* 0x000fc60000000000 */
[----:B------:R-:W-:Y:S05]  /*b930*/  BRA.DIV UR7, `(.L_x_307) ;  /* 0x0000000207fc7947 */ /* 0x000fea000b800000 */
[----:B------:R-:W-:-:S13]  /*b940*/  ELECT P6, URZ, PT ;  /* 0x00000000003f782f */ /* 0x000fda00038c0000 */
.L_x_321:
[----:B------:R-:W-:Y:S04]  /*b950*/  BSSY B0, `(.L_x_308) ;  /* 0x000001a000007945 */ /* 0x000fe80003800000 */
[----:B------:R-:W-:Y:S05]  /*b960*/  @!P6 BRA `(.L_x_309) ;  /* 0x000000000060e947 */ /* 0x000fea0003800000 */
[----:B------:R-:W-:-:S04]  /*b970*/  ULOP3.LUT UR7, UR42, 0x2, URZ, 0xfc, !UPT ;  /* 0x000000022a077892 */ /* 0x000fc8000f8efc3f */
[----:B------:R-:W-:-:S06]  /*b980*/  UISETP.NE.AND UP0, UPT, UR7, 0x3, UPT ;  /* 0x000000030700788c */ /* 0x000fcc000bf05270 */
[----:B------:R-:W-:-:S13]  /*b990*/  PLOP3.LUT P0, PT, PT, PT, UP0, 0x80, 0x0 ;  /* 0x000000000000781c */ /* 0x000fda0003f0f008 */
[----:B------:R-:W-:Y:S05]  /*b9a0*/  @!P0 BRA `(.L_x_310) ;  /* 0x0000000000048947 */ /* 0x000fea0003800000 */
[----:B------:R-:W-:Y:S01]  /*b9b0*/  BPT.TRAP 0x1 ;  /* 0x000000040000795c */ /* 0x000fe20000300000 */
.L_x_310:
[----:B------:R-:W0:Y:S01]  /*b9c0*/  S2R R3, SR_CgaCtaId ;  /* 0x0000000000037919 */ /* 0x000e220000008800 */
[----:B------:R-:W-:-:S04]  /*b9d0*/  MOV R2, 0x400 ;  /* 0x0000040000027802 */ /* 0x000fc80000000f00 */
[----:B0-----:R-:W-:Y:S02]  /*b9e0*/  LEA R3, R3, R2, 0x18 ;  /* 0x0000000203037211 */ /* 0x001fe400078ec0ff */
[----:B------:R-:W-:-:S03]  /*b9f0*/  SHF.L.U32 R2, R8, 0x1f, RZ ;  /* 0x0000001f08027819 */ /* 0x000fc600000006ff */
[----:B------:R-:W-:-:S04]  /*ba00*/  VIADD R3, R3, 0x10 ;  /* 0x0000001003037836 */ /* 0x000fc80000000000 */
[C---:B------:R-:W-:Y:S02]  /*ba10*/  IMAD R7, R0.reuse, 0x8, R3 ;  /* 0x0000000800077824 */ /* 0x040fe400078e0203 */
[----:B------:R-:W-:Y:S02]  /*ba20*/  VIADD R0, R0, 0x1 ;  /* 0x0000000100007836 */ /* 0x000fe40000000000 */
[----:B------:R-:W0:Y:S03]  /*ba30*/  SYNCS.PHASECHK.TRANS64.TRYWAIT P0, [R7+URZ], R2 ;  /* 0x00000002070075a7 */ /* 0x000e26000800017f */
[----:B------:R-:W-:-:S04]  /*ba40*/  ISETP.NE.AND P1, PT, R0, 0x2, PT ;  /* 0x000000020000780c */ /* 0x000fc80003f25270 */
[----:B------:R-:W-:Y:S02]  /*ba50*/  SEL R5, RZ, 0x1, P1 ;  /* 0x00000001ff057807 */ /* 0x000fe40000800000 */
[----:B------:R-:W-:Y:S02]  /*ba60*/  SEL R0, R0, RZ, P1 ;  /* 0x000000ff00007207 */ /* 0x000fe40000800000 */
[----:B------:R-:W-:Y:S01]  /*ba70*/  LOP3.LUT R5, R8, R5, RZ, 0x3c, !PT ;  /* 0x0000000508057212 */ /* 0x000fe200078e3cff */
[----:B0-----:R-:W-:Y:S06]  /*ba80*/  @!P0 BRA `(.L_x_311) ;  /* 0x0000000000c88947 */ /* 0x001fec0003800000 */
.L_x_322:
[----:B------:R-:W-:Y:S01]  /*ba90*/  IMAD R3, R0, 0x8, R3 ;  /* 0x0000000800037824 */ /* 0x000fe200078e0203 */
[----:B------:R-:W-:-:S07]  /*baa0*/  SHF.L.U32 R0, R5, 0x1f, RZ ;  /* 0x0000001f05007819 */ /* 0x000fce00000006ff */
.L_x_312:
[----:B-1----:R1:W2:Y:S02]  /*bab0*/  SYNCS.PHASECHK.TRANS64.TRYWAIT P0, [R3+URZ], R0 ;  /* 0x00000000030075a7 */ /* 0x0022a4000800017f */
[----:B--2---:R-:W-:Y:S05]  /*bac0*/  @!P0 NANOSLEEP.SYNCS 0x989680 ;  /* 0x009896800000895d */ /* 0x004fea0003900000 */
[----:B------:R-:W2:Y:S02]  /*bad0*/  @!P0 SYNCS.PHASECHK.TRANS64 P0, [R3+URZ], R0 ;  /* 0x00000000030085a7 */ /* 0x000ea4000800007f */
[----:B--2---:R-:W-:Y:S05]  /*bae0*/  @!P0 BRA `(.L_x_312) ;  /* 0xfffffffc00f08947 */ /* 0x004fea000383ffff */
.L_x_309:
[----:B------:R-:W-:Y:S05]  /*baf0*/  BSYNC B0 ;  /* 0x0000000000007941 */ /* 0x000fea0003800000 */
.L_x_308:
[----:B------:R-:W-:Y:S05]  /*bb00*/  EXIT ;  /* 0x000000000000794d */ /* 0x000fea0003800000 */
.L_x_18:
[----:B0-----:R0:W1:Y:S02]  /*bb10*/  SYNCS.PHASECHK.TRANS64.TRYWAIT P0, [R158+URZ], R3 ;  /* 0x000000039e0075a7 */ /* 0x001064000800017f */
[----:B-1----:R-:W-:Y:S05]  /*bb20*/  @!P0 NANOSLEEP.SYNCS 0x989680 ;  /* 0x009896800000895d */ /* 0x002fea0003900000 */
[----:B------:R-:W1:Y:S02]  /*bb30*/  @!P0 SYNCS.PHASECHK.TRANS64 P0, [R158+URZ], R3 ;  /* 0x000000039e0085a7 */ /* 0x000e64000800007f */
[----:B-1----:R-:W-:Y:S05]  /*bb40*/  @!P0 BRA `(.L_x_18) ;  /* 0xfffffffc00f08947 */ /* 0x002fea000383ffff */
[----:B------:R-:W-:Y:S05]  /*bb50*/  BRA `(.L_x_313) ;  /* 0xffffff5800f07947 */ /* 0x000fea000383ffff */
.L_x_23:
[----:B-1----:R1:W2:Y:S02]  /*bb60*/  SYNCS.PHASECHK.TRANS64.TRYWAIT P1, [R3+URZ], R0 ;  /* 0x00000000030075a7 */ /* 0x0022a4000802017f */
[----:B--2---:R-:W-:Y:S05]  /*bb70*/  @!P1 NANOSLEEP.SYNCS 0x989680 ;  /* 0x009896800000995d */ /* 0x004fea0003900000 */
[----:B------:R-:W2:Y:S02]  /*bb80*/  @!P1 SYNCS.PHASECHK.TRANS64 P1, [R3+URZ], R0 ;  /* 0x00000000030095a7 */ /* 0x000ea4000802007f */
[----:B--2---:R-:W-:Y:S05]  /*bb90*/  @!P1 BRA `(.L_x_23) ;  /* 0xfffffffc00f09947 */ /* 0x004fea000383ffff */
[----:B------:R-:W-:Y:S05]  /*bba0*/  BRA `(.L_x_22) ;  /* 0xffffff5c00607947 */ /* 0x000fea000383ffff */
.L_x_28:
[----:B-1----:R-:W-:-:S04]  /*bbb0*/  IMAD.U32 R5, RZ, RZ, UR7 ;  /* 0x00000007ff057e24 */ /* 0x002fc8000f8e00ff */
[----:B------:R1:W2:Y:S03]  /*bbc0*/  SYNCS.PHASECHK.TRANS64.TRYWAIT P1, [R5+URZ], R4 ;  /* 0x00000004050075a7 */ /* 0x0002a6000802017f */
[----:B--2---:R-:W-:Y:S05]  /*bbd0*/  @!P1 NANOSLEEP.SYNCS 0x989680 ;  /* 0x009896800000995d */ /* 0x004fea0003900000 */
[----:B------:R-:W2:Y:S02]  /*bbe0*/  @!P1 SYNCS.PHASECHK.TRANS64 P1, [R5+URZ], R4 ;  /* 0x00000004050095a7 */ /* 0x000ea4000802007f */
[----:B--2---:R-:W-:Y:S05]  /*bbf0*/  @!P1 BRA `(.L_x_28) ;  /* 0xfffffffc00ec9947 */ /* 0x004fea000383ffff */
[----:B------:R-:W-:Y:S05]  /*bc00*/  BRA `(.L_x_27) ;  /* 0xffffff6000bc7947 */ /* 0x000fea000383ffff */
.L_x_34:
[----:B0-----:R0:W1:Y:S02]  /*bc10*/  SYNCS.PHASECHK.TRANS64.TRYWAIT P0, [R158+URZ+0x10], R3 ;  /* 0x000010039e0075a7 */ /* 0x001064000800017f */
[----:B-1----:R-:W-:Y:S05]  /*bc20*/  @!P0 NANOSLEEP.SYNCS 0x989680 ;  /* 0x009896800000895d */ /* 0x002fea0003900000 */
[----:B------:R-:W1:Y:S02]  /*bc30*/  @!P0 SYNCS.PHASECHK.TRANS64 P0, [R158+URZ+0x10], R3 ;  /* 0x000010039e0085a7 */ /* 0x000e64000800007f */
[----:B-1----:R-:W-:Y:S05]  /*bc40*/  @!P0 BRA `(.L_x_34) ;  /* 0xfffffffc00f08947 */ /* 0x002fea000383ffff */
[----:B------:R-:W-:Y:S05]  /*bc50*/  BRA `(.L_x_314) ;  /* 0xffffff68009c7947 */ /* 0x000fea000383ffff */
.L_x_295:
[----:B------:R-:W-:Y:S01]  /*bc60*/  BSSY B1, `(.L_x_315) ;  /* 0x0000006000017945 */ /* 0x000fe20003800000 */
[----:B------:R-:W-:-:S07]  /*bc70*/  IMAD.MOV.U32 R15, RZ, RZ, -0x1 ;  /* 0xffffffffff0f7424 */ /* 0x000fce00078e00ff */
[----:B------:R-:W-:Y:S05]  /*bc80*/  WARPSYNC.COLLECTIVE R15, `(.L_x_316) ;  /* 0x000000000f0c7348 */ /* 0x000fea0003c00000 */
[----:B------:R-:W-:Y:S02]  /*bc90*/  ELECT P6, UR62, PT ;  /* 0x00000000003e782f */ /* 0x000fe400038c0000 */
[----:B------:R-:W-:Y:S01]  /*bca0*/  MOV R14, UR62 ;  /* 0x0000003e000e7c02 */ /* 0x000fe20008000f00 */
[----:B------:R-:W-:Y:S10]  /*bcb0*/  ENDCOLLECTIVE ;  /* 0x000000000000791b */ /* 0x000ff40003800000 */
.L_x_316:
[----:B------:R-:W-:Y:S05]  /*bcc0*/  BSYNC B1 ;  /* 0x0000000000017941 */ /* 0x000fea0003800000 */
.L_x_315:
[----:B------:R-:W-:Y:S05]  /*bcd0*/  BRA `(.L_x_317) ;  /* 0xfffffff000087947 */ /* 0x000fea000383ffff */
.L_x_298:
[----:B0-----:R0:W1:Y:S02]  /*bce0*/  SYNCS.PHASECHK.TRANS64.TRYWAIT P1, [R12+URZ+0x10], R3 ;  /* 0x000010030c0075a7 */ /* 0x001064000802017f */
[----:B-1----:R-:W-:Y:S05]  /*bcf0*/  @!P1 NANOSLEEP.SYNCS 0x989680 ;  /* 0x009896800000995d */ /* 0x002fea0003900000 */
[----:B------:R-:W1:Y:S02]  /*bd00*/  @!P1 SYNCS.PHASECHK.TRANS64 P1, [R12+URZ+0x10], R3 ;  /* 0x000010030c0095a7 */ /* 0x000e64000802007f */
[----:B-1----:R-:W-:Y:S05]  /*bd10*/  @!P1 BRA `(.L_x_298) ;  /* 0xfffffffc00f09947 */ /* 0x002fea000383ffff */
[----:B------:R-:W-:Y:S05]  /*bd20*/  BRA `(.L_x_318) ;  /* 0xfffffff000447947 */ /* 0x000fea000383ffff */
.L_x_307:
[----:B------:R-:W-:Y:S01]  /*bd30*/  BSSY B0, `(.L_x_319) ;  /* 0x0000006000007945 */ /* 0x000fe20003800000 */
[----:B------:R-:W-:-:S07]  /*bd40*/  IMAD.MOV.U32 R15, RZ, RZ, -0x1 ;  /* 0xffffffffff0f7424 */ /* 0x000fce00078e00ff */
[----:B------:R-:W-:Y:S05]  /*bd50*/  WARPSYNC.COLLECTIVE R15, `(.L_x_320) ;  /* 0x000000000f0c7348 */ /* 0x000fea0003c00000 */
[----:B------:R-:W-:Y:S02]  /*bd60*/  ELECT P6, UR62, PT ;  /* 0x00000000003e782f */ /* 0x000fe400038c0000 */
[----:B------:R-:W-:Y:S01]  /*bd70*/  MOV R14, UR62 ;  /* 0x0000003e000e7c02 */ /* 0x000fe20008000f00 */
[----:B------:R-:W-:Y:S10]  /*bd80*/  ENDCOLLECTIVE ;  /* 0x000000000000791b */ /* 0x000ff40003800000 */
.L_x_320:
[----:B------:R-:W-:Y:S05]  /*bd90*/  BSYNC B0 ;  /* 0x0000000000007941 */ /* 0x000fea0003800000 */
.L_x_319:
[----:B------:R-:W-:Y:S05]  /*bda0*/  BRA `(.L_x_321) ;  /* 0xfffffff800e87947 */ /* 0x000fea000383ffff */
.L_x_311:
[----:B0-----:R0:W1:Y:S02]  /*bdb0*/  SYNCS.PHASECHK.TRANS64.TRYWAIT P0, [R7+URZ], R2 ;  /* 0x00000002070075a7 */ /* 0x001064000800017f */
[----:B-1----:R-:W-:Y:S05]  /*bdc0*/  @!P0 NANOSLEEP.SYNCS 0x989680 ;  /* 0x009896800000895d */ /* 0x002fea0003900000 */
[----:B------:R-:W1:Y:S02]  /*bdd0*/  @!P0 SYNCS.PHASECHK.TRANS64 P0, [R7+URZ], R2 ;  /* 0x00000002070085a7 */ /* 0x000e64000800007f */
[----:B-1----:R-:W-:Y:S05]  /*bde0*/  @!P0 BRA `(.L_x_311) ;  /* 0xfffffffc00f08947 */ /* 0x002fea000383ffff */
[----:B------:R-:W-:Y:S05]  /*bdf0*/  BRA `(.L_x_322) ;  /* 0xfffffffc00247947 */ /* 0x000fea000383ffff */
.L_x_323:
[----:B------:R-:W-:-:S00]  /*be00*/  BRA `(.L_x_323) ;  /* 0xfffffffc00fc7947 */ /* 0x000fc0000383ffff */
[----:B------:R-:W-:-:S00]  /*be10*/  NOP ;  /* 0x0000000000007918 */ /* 0x000fc00000000000 */
        /* <DEDUP_REMOVED lines=14> */
.L_x_324:


//--------------------- .nv.global.init           --------------------------
	.section	.nv.global.init,"aw",@progbits
.nv.global.init:
	.type		$str$22,@object
	.size		$str$22,($str$23 - $str$22)
$str$22:
        /*0000*/ 	.byte	0x6b, 0x5f, 0x74, 0x69, 0x6c, 0x65, 0x5f, 0x63, 0x6f, 0x75, 0x6e, 0x74, 0x20, 0x3e, 0x3d, 0x20
        /*0010*/ 	.byte	0x31, 0x00
	.type		$str$23,@object
	.size		$str$23,(__unnamed_1 - $str$23)
$str$23:
        /*0012*/ 	.byte	0x2f, 0x74, 0x6d, 0x70, 0x2f, 0x63, 0x75, 0x74, 0x6c, 0x61, 0x73, 0x73, 0x5f, 0x73, 0x77, 0x65
        /*0022*/ 	.byte	0x65, 0x70, 0x5f, 0x73, 0x72, 0x63, 0x2f, 0x69, 0x6e, 0x63, 0x6c, 0x75, 0x64, 0x65, 0x2f, 0x63
        /*0032*/ 	.byte	0x75, 0x74, 0x6c, 0x61, 0x73, 0x73, 0x2f, 0x67, 0x65, 0x6d, 0x6d, 0x2f, 0x63, 0x6f, 0x6c, 0x6c
        /*0042*/ 	.byte	0x65, 0x63, 0x74, 0x69, 0x76, 0x65, 0x2f, 0x73, 0x6d, 0x39, 0x30, 0x5f, 0x6d, 0x6d, 0x61, 0x5f
        /*0052*/ 	.byte	0x74, 0x6d, 0x61, 0x5f, 0x67, 0x6d, 0x6d, 0x61, 0x5f, 0x73, 0x73, 0x5f, 0x77, 0x61, 0x72, 0x70
        /*0062*/ 	.byte	0x73, 0x70, 0x65, 0x63, 0x69, 0x61, 0x6c, 0x69, 0x7a, 0x65, 0x64, 0x2e, 0x68, 0x70, 0x70, 0x00
	.type		__unnamed_1,@object
	.size		__unnamed_1,(.L_0 - __unnamed_1)
__unnamed_1:
        /*0072*/ 	.byte	0x76, 0x6f, 0x69, 0x64, 0x20, 0x63, 0x75, 0x74, 0x6c, 0x61, 0x73, 0x73, 0x3a, 0x3a, 0x67, 0x65
        /* <DEDUP_REMOVED lines=180> */
        /*0bc2*/ 	.byte	0x79, 0x5d, 0x00
.L_0:


//--------------------- .nv.shared._ZN7cutlass13device_kernelINS_4gemm6kernel13GemmUniversalIN4cute5tupleIJiiiiEEENS1_10collective13CollectiveMmaINS1_34MainloopSm90TmaGmmaWarpSpecializedILi2ENS5_IJNS4_1CILi1EEENSA_ILi8EEESB_EEENS1_32KernelTmaWarpSpecializedPingpongEEENS5_IJNSA_ILi64EEENSA_ILi256EEENSA_ILi128EEEEEENS_6half_tENS5_IJlSB_lEEESK_SL_NS4_8TiledMMAINS4_8MMA_AtomIJNS4_4SM904GMMA26MMA_64x256x16_F32F16F16_SSILNSP_5MajorE0ELSR_0ELNSP_7ScaleInE1ELSS_1EEEEEENS4_6LayoutINS5_IJSB_SB_SB_EEENS5_IJNSA_ILi0EEESX_SX_EEEEENS5_IJNS4_10UnderscoreES10_S10_EEEEENS4_23SM90_TMA_LOAD_MULTICASTENS4_14ComposedLayoutINS4_7SwizzleILi3ELi4ELi3EEENS4_18smem_ptr_flag_bitsILi16EEENSV_INS5_IJSC_SG_EEENS5_IJSG_SB_EEEEEEEvNS4_8identityENS4_13SM90_TMA_LOADES1C_vS1D_EENS_8epilogue10collective6detail29Sm90TmaWarpSpecializedAdapterINS1H_15DefaultEpilogueISK_SL_SL_NS1G_6thread17LinearCombinationISK_Li1EffLNS1L_9ScaleType4KindE0ELNS_15FloatRoundStyleE2ESK_EENS1_15EpilogueDefaultEEEEEvvEEEEvNT_6ParamsE --------------------------
	.section	.nv.shared._ZN7cutlass13device_kernelINS_4gemm6kernel13GemmUniversalIN4cute5tupleIJiiiiEEENS1_10collective13CollectiveMmaINS1_34MainloopSm90TmaGmmaWarpSpecializedILi2ENS5_IJNS4_1CILi1EEENSA_ILi8EEESB_EEENS1_32KernelTmaWarpSpecializedPingpongEEENS5_IJNSA_ILi64EEENSA_ILi256EEENSA_ILi128EEEEEENS_6half_tENS5_IJlSB_lEEESK_SL_NS4_8TiledMMAINS4_8MMA_AtomIJNS4_4SM904GMMA26MMA_64x256x16_F32F16F16_SSILNSP_5MajorE0ELSR_0ELNSP_7ScaleInE1ELSS_1EEEEEENS4_6LayoutINS5_IJSB_SB_SB_EEENS5_IJNSA_ILi0EEESX_SX_EEEEENS5_IJNS4_10UnderscoreES10_S10_EEEEENS4_23SM90_TMA_LOAD_MULTICASTENS4_14ComposedLayoutINS4_7SwizzleILi3ELi4ELi3EEENS4_18smem_ptr_flag_bitsILi16EEENSV_INS5_IJSC_SG_EEENS5_IJSG_SB_EEEEEEEvNS4_8identityENS4_13SM90_TMA_LOADES1C_vS1D_EENS_8epilogue10collective6detail29Sm90TmaWarpSpecializedAdapterINS1H_15DefaultEpilogueISK_SL_SL_NS1G_6thread17LinearCombinationISK_Li1EffLNS1L_9ScaleType4KindE0ELNS_15FloatRoundStyleE2ESK_EENS1_15EpilogueDefaultEEEEEvvEEEEvNT_6ParamsE,"aw",@nobits
	.sectionflags	@""
	.align	16
	.zero		1024


//--------------------- .nv.shared.reserved.0     --------------------------
	.section	.nv.shared.reserved.0,"aw",@nobits
	.weak		__nv_reservedSMEM_offset_0_alias
	.size		__nv_reservedSMEM_offset_0_alias, 0, 0
	.other		__nv_reservedSMEM_offset_0_alias,@"STO_CUDA_RESERVED_SHARED STV_DEFAULT"
__nv_reservedSMEM_offset_0_alias:
	.zero		0


//--------------------- .nv.global                --------------------------
	.section	.nv.global,"aw",@nobits
.nv.global:
	.type		_ZN40_INTERNAL_925e131e_4_k_cu_46b5d91e_258574cute1_E,@object
	.size		_ZN40_INTERNAL_925e131e_4_k_cu_46b5d91e_258574cute1_E,(_ZN40_INTERNAL_925e131e_4_k_cu_46b5d91e_258574cuda3std3__45__cpo6cbeginE - _ZN40_INTERNAL_925e131e_4_k_cu_46b5d91e_258574cute1_E)
_ZN40_INTERNAL_925e131e_4_k_cu_46b5d91e_258574cute1_E:
	.zero		1
	.type		_ZN40_INTERNAL_925e131e_4_k_cu_46b5d91e_258574cuda3std3__45__cpo6cbeginE,@object
	.size		_ZN40_INTERNAL_925e131e_4_k_cu_46b5d91e_258574cuda3std3__45__cpo6cbeginE,(_ZN40_INTERNAL_925e131e_4_k_cu_46b5d91e_258574cuda3std3__48in_placeE - _ZN40_INTERNAL_925e131e_4_k_cu_46b5d91e_258574cuda3std3__45__cpo6cbeginE)
_ZN40_INTERNAL_925e131e_4_k_cu_46b5d91e_258574cuda3std3__45__cpo6cbeginE:
	.zero		1
	.type		_ZN40_INTERNAL_925e131e_4_k_cu_46b5d91e_258574cuda3std3__48in_placeE,@object
	.size		_ZN40_INTERNAL_925e131e_4_k_cu_46b5d91e_258574cuda3std3__48in_placeE,(_ZN40_INTERNAL_925e131e_4_k_cu_46b5d91e_258574cuda3std6ranges3__45__cpo9iter_moveE - _ZN40_INTERNAL_925e131e_4_k_cu_46b5d91e_258574cuda3std3__48in_placeE)
_ZN40_INTERNAL_925e131e_4_k_cu_46b5d91e_258574cuda3std3__48in_placeE:
	.zero		1
	.type		_ZN40_INTERNAL_925e131e_4_k_cu_46b5d91e_258574cuda3std6ranges3__45__cpo9iter_moveE,@object
	.size		_ZN40_INTERNAL_925e131e_4_k_cu_46b5d91e_258574cuda3std6ranges3__45__cpo9iter_moveE,(_ZN40_INTERNAL_925e131e_4_k_cu_46b5d91e_258574cuda3std3__45__cpo5beginE - _ZN40_INTERNAL_925e131e_4_k_cu_46b5d91e_258574cuda3std6ranges3__45__cpo9iter_moveE)
_ZN40_INTERNAL_925e131e_4_k_cu_46b5d91e_258574cuda3std6ranges3__45__cpo9iter_moveE:
	.zero		1
	.type		_ZN40_INTERNAL_925e131e_4_k_cu_46b5d91e_258574cuda3std3__45__cpo5beginE,@object
	.size		_ZN40_INTERNAL_925e131e_4_k_cu_46b5d91e_258574cuda3std3__45__cpo5beginE,(_ZN40_INTERNAL_925e131e_4_k_cu_46b5d91e_258574cuda3std3__442_GLOBAL__N__925e131e_4_k_cu_46b5d91e_258576ignoreE - _ZN40_INTERNAL_925e131e_4_k_cu_46b5d91e_258574cuda3std3__45__cpo5beginE)
_ZN40_INTERNAL_925e131e_4_k_cu_46b5d91e_258574cuda3std3__45__cpo5beginE:
	.zero		1
	.type		_ZN40_INTERNAL_925e131e_4_k_cu_46b5d91e_258574cuda3std3__442_GLOBAL__N__925e131e_4_k_cu_46b5d91e_258576ignoreE,@object
	.size		_ZN40_INTERNAL_925e131e_4_k_cu_46b5d91e_258574cuda3std3__442_GLOBAL__N__925e131e_4_k_cu_46b5d91e_258576ignoreE,(_ZN40_INTERNAL_925e131e_4_k_cu_46b5d91e_258574cute7productE - _ZN40_INTERNAL_925e131e_4_k_cu_46b5d91e_258574cuda3std3__442_GLOBAL__N__925e131e_4_k_cu_46b5d91e_258576ignoreE)
_ZN40_INTERNAL_925e131e_4_k_cu_46b5d91e_258574cuda3std3__442_GLOBAL__N__925e131e_4_k_cu_46b5d91e_258576ignoreE:
	.zero		1
	.type		_ZN40_INTERNAL_925e131e_4_k_cu_46b5d91e_258574cute7productE,@object
	.size		_ZN40_INTERNAL_925e131e_4_k_cu_46b5d91e_258574cute7productE,(_ZN40_INTERNAL_925e131e_4_k_cu_46b5d91e_258574cuda3std3__45__cpo3endE - _ZN40_INTERNAL_925e131e_4_k_cu_46b5d91e_258574cute7productE)
_ZN40_INTERNAL_925e131e_4_k_cu_46b5d91e_258574cute7productE:
	.zero		1
	.type		_ZN40_INTERNAL_925e131e_4_k_cu_46b5d91e_258574cuda3std3__45__cpo3endE,@object
	.size		_ZN40_INTERNAL_925e131e_4_k_cu_46b5d91e_258574cuda3std3__45__cpo3endE,(_ZN40_INTERNAL_925e131e_4_k_cu_46b5d91e_258574cuda3std3__419piecewise_constructE - _ZN40_INTERNAL_925e131e_4_k_cu_46b5d91e_258574cuda3std3__45__cpo3endE)
_ZN40_INTERNAL_925e131e_4_k_cu_46b5d91e_258574cuda3std3__45__cpo3endE:
	.zero		1
	.type		_ZN40_INTERNAL_925e131e_4_k_cu_46b5d91e_258574cuda3std3__419piecewise_constructE,@object
	.size		_ZN40_INTERNAL_925e131e_4_k_cu_46b5d91e_258574cuda3std3__419piecewise_constructE,(_ZN40_INTERNAL_925e131e_4_k_cu_46b5d91e_258574cuda3std3__45__cpo4cendE - _ZN40_INTERNAL_925e131e_4_k_cu_46b5d91e_258574cuda3std3__419piecewise_constructE)
_ZN40_INTERNAL_925e131e_4_k_cu_46b5d91e_258574cuda3std3__419piecewise_constructE:
	.zero		1
	.type		_ZN40_INTERNAL_925e131e_4_k_cu_46b5d91e_258574cuda3std3__45__cpo4cendE,@object
	.size		_ZN40_INTERNAL_925e131e_4_k_cu_46b5d91e_258574cuda3std3__45__cpo4cendE,(_ZN40_INTERNAL_925e131e_4_k_cu_46b5d91e_258574cuda3std6ranges3__45__cpo4swapE - _ZN40_INTERNAL_925e131e_4_k_cu_46b5d91e_258574cuda3std3__45__cpo4cendE)
_ZN40_INTERNAL_925e131e_4_k_cu_46b5d91e_258574cuda3std3__45__cpo4cendE:
	.zero		1
	.type		_ZN40_INTERNAL_925e131e_4_k_cu_46b5d91e_258574cuda3std6ranges3__45__cpo4swapE,@object
	.size		_ZN40_INTERNAL_925e131e_4_k_cu_46b5d91e_258574cuda3std6ranges3__45__cpo4swapE,(.L_8 - _ZN40_INTERNAL_925e131e_4_k_cu_46b5d91e_258574cuda3std6ranges3__45__cpo4swapE)
_ZN40_INTERNAL_925e131e_4_k_cu_46b5d91e_258574cuda3std6ranges3__45__cpo4swapE:
	.zero		1
.L_8:


//--------------------- .nv.constant0._ZN7cutlass13device_kernelINS_4gemm6kernel13GemmUniversalIN4cute5tupleIJiiiiEEENS1_10collective13CollectiveMmaINS1_34MainloopSm90TmaGmmaWarpSpecializedILi2ENS5_IJNS4_1CILi1EEENSA_ILi8EEESB_EEENS1_32KernelTmaWarpSpecializedPingpongEEENS5_IJNSA_ILi64EEENSA_ILi256EEENSA_ILi128EEEEEENS_6half_tENS5_IJlSB_lEEESK_SL_NS4_8TiledMMAINS4_8MMA_AtomIJNS4_4SM904GMMA26MMA_64x256x16_F32F16F16_SSILNSP_5MajorE0ELSR_0ELNSP_7ScaleInE1ELSS_1EEEEEENS4_6LayoutINS5_IJSB_SB_SB_EEENS5_IJNSA_ILi0EEESX_SX_EEEEENS5_IJNS4_10UnderscoreES10_S10_EEEEENS4_23SM90_TMA_LOAD_MULTICASTENS4_14ComposedLayoutINS4_7SwizzleILi3ELi4ELi3EEENS4_18smem_ptr_flag_bitsILi16EEENSV_INS5_IJSC_SG_EEENS5_IJSG_SB_EEEEEEEvNS4_8identityENS4_13SM90_TMA_LOADES1C_vS1D_EENS_8epilogue10collective6detail29Sm90TmaWarpSpecializedAdapterINS1H_15DefaultEpilogueISK_SL_SL_NS1G_6thread17LinearCombinationISK_Li1EffLNS1L_9ScaleType4KindE0ELNS_15FloatRoundStyleE2ESK_EENS1_15EpilogueDefaultEEEEEvvEEEEvNT_6ParamsE --------------------------
	.section	.nv.constant0._ZN7cutlass13device_kernelINS_4gemm6kernel13GemmUniversalIN4cute5tupleIJiiiiEEENS1_10collective13CollectiveMmaINS1_34MainloopSm90TmaGmmaWarpSpecializedILi2ENS5_IJNS4_1CILi1EEENSA_ILi8EEESB_EEENS1_32KernelTmaWarpSpecializedPingpongEEENS5_IJNSA_ILi64EEENSA_ILi256EEENSA_ILi128EEEEEENS_6half_tENS5_IJlSB_lEEESK_SL_NS4_8TiledMMAINS4_8MMA_AtomIJNS4_4SM904GMMA26MMA_64x256x16_F32F16F16_SSILNSP_5MajorE0ELSR_0ELNSP_7ScaleInE1ELSS_1EEEEEENS4_6LayoutINS5_IJSB_SB_SB_EEENS5_IJNSA_ILi0EEESX_SX_EEEEENS5_IJNS4_10UnderscoreES10_S10_EEEEENS4_23SM90_TMA_LOAD_MULTICASTENS4_14ComposedLayoutINS4_7SwizzleILi3ELi4ELi3EEENS4_18smem_ptr_flag_bitsILi16EEENSV_INS5_IJSC_SG_EEENS5_IJSG_SB_EEEEEEEvNS4_8identityENS4_13SM90_TMA_LOADES1C_vS1D_EENS_8epilogue10collective6detail29Sm90TmaWarpSpecializedAdapterINS1H_15DefaultEpilogueISK_SL_SL_NS1G_6thread17LinearCombinationISK_Li1EffLNS1L_9ScaleType4KindE0ELNS_15FloatRoundStyleE2ESK_EENS1_15EpilogueDefaultEEEEEvvEEEEvNT_6ParamsE,"a",@progbits
	.sectionflags	@""
	.align	4
.nv.constant0._ZN7cutlass13device_kernelINS_4gemm6kernel13GemmUniversalIN4cute5tupleIJiiiiEEENS1_10collective13CollectiveMmaINS1_34MainloopSm90TmaGmmaWarpSpecializedILi2ENS5_IJNS4_1CILi1EEENSA_ILi8EEESB_EEENS1_32KernelTmaWarpSpecializedPingpongEEENS5_IJNSA_ILi64EEENSA_ILi256EEENSA_ILi128EEEEEENS_6half_tENS5_IJlSB_lEEESK_SL_NS4_8TiledMMAINS4_8MMA_AtomIJNS4_4SM904GMMA26MMA_64x256x16_F32F16F16_SSILNSP_5MajorE0ELSR_0ELNSP_7ScaleInE1ELSS_1EEEEEENS4_6LayoutINS5_IJSB_SB_SB_EEENS5_IJNSA_ILi0EEESX_SX_EEEEENS5_IJNS4_10UnderscoreES10_S10_EEEEENS4_23SM90_TMA_LOAD_MULTICASTENS4_14ComposedLayoutINS4_7SwizzleILi3ELi4ELi3EEENS4_18smem_ptr_flag_bitsILi16EEENSV_INS5_IJSC_SG_EEENS5_IJSG_SB_EEEEEEEvNS4_8identityENS4_13SM90_TMA_LOADES1C_vS1D_EENS_8epilogue10collective6detail29Sm90TmaWarpSpecializedAdapterINS1H_15DefaultEpilogueISK_SL_SL_NS1G_6thread17LinearCombinationISK_Li1EffLNS1L_9ScaleType4KindE0ELNS_15FloatRoundStyleE2ESK_EENS1_15EpilogueDefaultEEEEEvvEEEEvNT_6ParamsE:
	.zero		1664


//--------------------- SYMBOLS --------------------------

	.type		.nv.reservedSmem.offset0,@object
	.size		.nv.reservedSmem.offset0,0x4
	.type		__assertfail,@function
